	.target	sm_90a

	.elftype	@"ET_EXEC"


//--------------------- .note.nv.tkinfo           --------------------------
	.section	.note.nv.tkinfo,"",@"SHT_NOTE"
	.sectionflags	@"SHF_NOTE_NV_TKINFO"
	.tkinfo
        /*0018*/ 	.word	0x00000002
        /*0030*/ 	.string	""
        /*0030*/ 	.string	"ptxas"
        /*0030*/ 	.string	"Cuda compilation tools, release 13.0, V13.0.88"
        /*0030*/ 	.string	"Build cuda_13.0.r13.0/compiler.36424714_0"
        /*0030*/ 	.string	"-arch sm_90a -m 64 "



//--------------------- .note.nv.cuinfo           --------------------------
	.section	.note.nv.cuinfo,"",@"SHT_NOTE"
	.sectionflags	@"SHF_NOTE_NV_CUINFO"
        /*0018*/ 	.short	0x0002
        /*001a*/ 	.short	0x005a
        /*001c*/ 	.short	0x0082
	.zero		2


//--------------------- .nv.info                  --------------------------
	.section	.nv.info,"",@"SHT_CUDA_INFO"
	.align	4


	//----- nvinfo : EIATTR_REGCOUNT
	.align		4
        /*0000*/ 	.byte	0x04, 0x2f
        /*0002*/ 	.short	(.L_15 - .L_14)
	.align		4
.L_14:
        /*0004*/ 	.word	index@(_ZN7cutlass13device_kernelINS_4gemm6kernel13GemmUniversalIN4cute5tupleIJiiiiEEENS1_10collective13CollectiveMmaINS1_34MainloopSm90TmaGmmaWarpSpecializedILi4ENS5_IJNS4_1CILi1EEESB_SB_EEENS1_35KernelTmaWarpSpecializedCooperativeEEENS5_IJNSA_ILi128EEENSA_ILi256EEESF_EEEaNS5_IJlSB_lEEEaSI_NS4_8TiledMMAINS4_8MMA_AtomIJNS4_4SM904GMMA27MMA_64x256x32_S32S8S8_SS_TNEEEENS4_6LayoutINS5_IJNSA_ILi2EEESB_SB_EEENS5_IJSB_NSA_ILi0EEESS_EEEEENS5_IJNS4_10UnderscoreESV_SV_EEEEENS4_13SM90_TMA_LOADENS4_14ComposedLayoutINS4_7SwizzleILi3ELi4ELi3EEENS4_18smem_ptr_flag_bitsILi8EEENSP_INS5_IJNSA_ILi8EEESF_EEENS5_IJSF_SB_EEEEEEEvNS4_8identityESY_S18_vS19_EENS_8epilogue10collective6detail29Sm90TmaWarpSpecializedAdapterINS1C_15DefaultEpilogueIaSI_SI_NS1B_6thread17LinearCombinationIaLi1EiiLNS1G_9ScaleType4KindE0ELNS_15FloatRoundStyleE2EaEENS1_15EpilogueDefaultEEEEEvvEEEEvNT_6ParamsE)
        /*0008*/ 	.word	0x000000a8


	//----- nvinfo : EIATTR_FRAME_SIZE
	.align		4
.L_15:
        /*000c*/ 	.byte	0x04, 0x11
        /*000e*/ 	.short	(.L_17 - .L_16)
	.align		4
.L_16:
        /*0010*/ 	.word	index@(_ZN7cutlass13device_kernelINS_4gemm6kernel13GemmUniversalIN4cute5tupleIJiiiiEEENS1_10collective13CollectiveMmaINS1_34MainloopSm90TmaGmmaWarpSpecializedILi4ENS5_IJNS4_1CILi1EEESB_SB_EEENS1_35KernelTmaWarpSpecializedCooperativeEEENS5_IJNSA_ILi128EEENSA_ILi256EEESF_EEEaNS5_IJlSB_lEEEaSI_NS4_8TiledMMAINS4_8MMA_AtomIJNS4_4SM904GMMA27MMA_64x256x32_S32S8S8_SS_TNEEEENS4_6LayoutINS5_IJNSA_ILi2EEESB_SB_EEENS5_IJSB_NSA_ILi0EEESS_EEEEENS5_IJNS4_10UnderscoreESV_SV_EEEEENS4_13SM90_TMA_LOADENS4_14ComposedLayoutINS4_7SwizzleILi3ELi4ELi3EEENS4_18smem_ptr_flag_bitsILi8EEENSP_INS5_IJNSA_ILi8EEESF_EEENS5_IJSF_SB_EEEEEEEvNS4_8identityESY_S18_vS19_EENS_8epilogue10collective6detail29Sm90TmaWarpSpecializedAdapterINS1C_15DefaultEpilogueIaSI_SI_NS1B_6thread17LinearCombinationIaLi1EiiLNS1G_9ScaleType4KindE0ELNS_15FloatRoundStyleE2EaEENS1_15EpilogueDefaultEEEEEvvEEEEvNT_6ParamsE)
        /*0014*/ 	.word	0x00000000


	//----- nvinfo : EIATTR_MIN_STACK_SIZE
	.align		4
.L_17:
        /*0018*/ 	.byte	0x04, 0x12
        /*001a*/ 	.short	(.L_19 - .L_18)
	.align		4
.L_18:
        /*001c*/ 	.word	index@(_ZN7cutlass13device_kernelINS_4gemm6kernel13GemmUniversalIN4cute5tupleIJiiiiEEENS1_10collective13CollectiveMmaINS1_34MainloopSm90TmaGmmaWarpSpecializedILi4ENS5_IJNS4_1CILi1EEESB_SB_EEENS1_35KernelTmaWarpSpecializedCooperativeEEENS5_IJNSA_ILi128EEENSA_ILi256EEESF_EEEaNS5_IJlSB_lEEEaSI_NS4_8TiledMMAINS4_8MMA_AtomIJNS4_4SM904GMMA27MMA_64x256x32_S32S8S8_SS_TNEEEENS4_6LayoutINS5_IJNSA_ILi2EEESB_SB_EEENS5_IJSB_NSA_ILi0EEESS_EEEEENS5_IJNS4_10UnderscoreESV_SV_EEEEENS4_13SM90_TMA_LOADENS4_14ComposedLayoutINS4_7SwizzleILi3ELi4ELi3EEENS4_18smem_ptr_flag_bitsILi8EEENSP_INS5_IJNSA_ILi8EEESF_EEENS5_IJSF_SB_EEEEEEEvNS4_8identityESY_S18_vS19_EENS_8epilogue10collective6detail29Sm90TmaWarpSpecializedAdapterINS1C_15DefaultEpilogueIaSI_SI_NS1B_6thread17LinearCombinationIaLi1EiiLNS1G_9ScaleType4KindE0ELNS_15FloatRoundStyleE2EaEENS1_15EpilogueDefaultEEEEEvvEEEEvNT_6ParamsE)
        /*0020*/ 	.word	0x00000000
.L_19:


//--------------------- .nv.compat                --------------------------
	.section	.nv.compat,"",@"SHT_CUDA_COMPAT_INFO"
	.align	4
        /*0000*/ 	.byte	0x02, 0x09, 0x01, 0x00, 0x02, 0x02, 0x04, 0x00, 0x02, 0x05, 0x05, 0x00, 0x03, 0x07, 0x01, 0x01
        /*0010*/ 	.byte	0x02, 0x03, 0x01, 0x00, 0x02, 0x06, 0x01, 0x00, 0x04, 0x0b, 0x08, 0x00, 0x00, 0x00, 0x00, 0x00
        /*0020*/ 	.byte	0x00, 0x00, 0x00, 0x00


//--------------------- .nv.info._ZN7cutlass13device_kernelINS_4gemm6kernel13GemmUniversalIN4cute5tupleIJiiiiEEENS1_10collective13CollectiveMmaINS1_34MainloopSm90TmaGmmaWarpSpecializedILi4ENS5_IJNS4_1CILi1EEESB_SB_EEENS1_35KernelTmaWarpSpecializedCooperativeEEENS5_IJNSA_ILi128EEENSA_ILi256EEESF_EEEaNS5_IJlSB_lEEEaSI_NS4_8TiledMMAINS4_8MMA_AtomIJNS4_4SM904GMMA27MMA_64x256x32_S32S8S8_SS_TNEEEENS4_6LayoutINS5_IJNSA_ILi2EEESB_SB_EEENS5_IJSB_NSA_ILi0EEESS_EEEEENS5_IJNS4_10UnderscoreESV_SV_EEEEENS4_13SM90_TMA_LOADENS4_14ComposedLayoutINS4_7SwizzleILi3ELi4ELi3EEENS4_18smem_ptr_flag_bitsILi8EEENSP_INS5_IJNSA_ILi8EEESF_EEENS5_IJSF_SB_EEEEEEEvNS4_8identityESY_S18_vS19_EENS_8epilogue10collective6detail29Sm90TmaWarpSpecializedAdapterINS1C_15DefaultEpilogueIaSI_SI_NS1B_6thread17LinearCombinationIaLi1EiiLNS1G_9ScaleType4KindE0ELNS_15FloatRoundStyleE2EaEENS1_15EpilogueDefaultEEEEEvvEEEEvNT_6ParamsE --------------------------
	.section	.nv.info._ZN7cutlass13device_kernelINS_4gemm6kernel13GemmUniversalIN4cute5tupleIJiiiiEEENS1_10collective13CollectiveMmaINS1_34MainloopSm90TmaGmmaWarpSpecializedILi4ENS5_IJNS4_1CILi1EEESB_SB_EEENS1_35KernelTmaWarpSpecializedCooperativeEEENS5_IJNSA_ILi128EEENSA_ILi256EEESF_EEEaNS5_IJlSB_lEEEaSI_NS4_8TiledMMAINS4_8MMA_AtomIJNS4_4SM904GMMA27MMA_64x256x32_S32S8S8_SS_TNEEEENS4_6LayoutINS5_IJNSA_ILi2EEESB_SB_EEENS5_IJSB_NSA_ILi0EEESS_EEEEENS5_IJNS4_10UnderscoreESV_SV_EEEEENS4_13SM90_TMA_LOADENS4_14ComposedLayoutINS4_7SwizzleILi3ELi4ELi3EEENS4_18smem_ptr_flag_bitsILi8EEENSP_INS5_IJNSA_ILi8EEESF_EEENS5_IJSF_SB_EEEEEEEvNS4_8identityESY_S18_vS19_EENS_8epilogue10collective6detail29Sm90TmaWarpSpecializedAdapterINS1C_15DefaultEpilogueIaSI_SI_NS1B_6thread17LinearCombinationIaLi1EiiLNS1G_9ScaleType4KindE0ELNS_15FloatRoundStyleE2EaEENS1_15EpilogueDefaultEEEEEvvEEEEvNT_6ParamsE,"",@"SHT_CUDA_INFO"
	.sectionflags	@""
	.align	4


	//----- nvinfo : EIATTR_CUDA_API_VERSION
	.align		4
        /*0000*/ 	.byte	0x04, 0x37
        /*0002*/ 	.short	(.L_21 - .L_20)
.L_20:
        /*0004*/ 	.word	0x00000082


	//----- nvinfo : EIATTR_KPARAM_INFO
	.align		4
.L_21:
        /*0008*/ 	.byte	0x04, 0x17
        /*000a*/ 	.short	(.L_23 - .L_22)
.L_22:
        /*000c*/ 	.word	0x00000000
        /*0010*/ 	.short	0x0000
        /*0012*/ 	.short	0x0070
        /*0014*/ 	.byte	0x00, 0xf0, 0x01, 0x10


	//----- nvinfo : EIATTR_SPARSE_MMA_MASK
	.align		4
.L_23:
        /*0018*/ 	.byte	0x03, 0x50
        /*001a*/ 	.short	0x0000


	//----- nvinfo : EIATTR_MAXREG_COUNT
	.align		4
        /*001c*/ 	.byte	0x03, 0x1b
        /*001e*/ 	.short	0x00a8


	//----- nvinfo : EIATTR_NUM_BARRIERS
	.align		4
        /*0020*/ 	.byte	0x02, 0x4c
        /*0022*/ 	.byte	0x01
	.zero		1


	//----- nvinfo : EIATTR_EXTERNS
	.align		4
        /*0024*/ 	.byte	0x04, 0x0f
        /*0026*/ 	.short	(.L_25 - .L_24)


	//   ....[0]....
	.align		4
.L_24:
        /*0028*/ 	.word	index@(__assertfail)


	//----- nvinfo : EIATTR_MERCURY_ISA_VERSION
	.align		4
.L_25:
        /*002c*/ 	.byte	0x03, 0x5f
        /*002e*/ 	.short	0x0101


	//----- nvinfo : EIATTR_INT_WARP_WIDE_INSTR_OFFSETS
	.align		4
        /*0030*/ 	.byte	0x04, 0x31
        /*0032*/ 	.short	(.L_27 - .L_26)


	//   ....[0]....
.L_26:
        /*0034*/ 	.word	0x000003b0


	//   ....[1]....
        /*0038*/ 	.word	0x000003e0


	//   ....[2]....
        /*003c*/ 	.word	0x000004c0


	//----- nvinfo : EIATTR_COOP_GROUP_MASK_REGIDS
	.align		4
.L_27:
        /*0040*/ 	.byte	0x04, 0x29
        /*0042*/ 	.short	(.L_29 - .L_28)


	//   ....[0]....
.L_28:
        /*0044*/ 	.word	0xffffffff


	//   ....[1]....
        /*0048*/ 	.word	0xffffffff


	//   ....[2]....
        /*004c*/ 	.word	0xffffffff


	//   ....[3]....
        /*0050*/ 	.word	0xffffffff


	//   ....[4]....
        /*0054*/ 	.word	0xffffffff


	//----- nvinfo : EIATTR_COOP_GROUP_INSTR_OFFSETS
	.align		4
.L_29:
        /*0058*/ 	.byte	0x04, 0x28
        /*005a*/ 	.short	(.L_31 - .L_30)


	//   ....[0]....
.L_30:
        /*005c*/ 	.word	0x00000060


	//   ....[1]....
        /*0060*/ 	.word	0x00000070


	//   ....[2]....
        /*0064*/ 	.word	0x00000130


	//   ....[3]....
        /*0068*/ 	.word	0x000002c0


	//   ....[4]....
        /*006c*/ 	.word	0x00000f70


	//----- nvinfo : EIATTR_REG_RECONFIG
	.align		4
.L_31:
        /*0070*/ 	.byte	0x01, 0x54
	.zero		2


	//----- nvinfo : EIATTR_SYSCALL_OFFSETS
	.align		4
        /*0074*/ 	.byte	0x04, 0x46
        /*0076*/ 	.short	(.L_33 - .L_32)


	//   ....[0]....
.L_32:
        /*0078*/ 	.word	0x00001130


	//----- nvinfo : EIATTR_MBARRIER_INSTR_OFFSETS
	.align		4
.L_33:
        /*007c*/ 	.byte	0x04, 0x39
        /*007e*/ 	.short	(.L_35 - .L_34)


	//   ....[0]....
.L_34:
        /*0080*/ 	.word	0x00000230
        /*0084*/ 	.word	0x000000ff
        /*0088*/ 	.word	0x00000000
        /*008c*/ 	.short	0x0100
        /*008e*/ 	.byte	0x08
	.zero		1


	//   ....[1]....
        /*0090*/ 	.word	0x00000240
        /*0094*/ 	.word	0x000000ff
        /*0098*/ 	.word	0x00000020
        /*009c*/ 	.short	0x0100
        /*009e*/ 	.byte	0x08
	.zero		1


	//   ....[2]....
        /*00a0*/ 	.word	0x00000250
        /*00a4*/ 	.word	0x000000ff
        /*00a8*/ 	.word	0x00000008
        /*00ac*/ 	.short	0x0100
        /*00ae*/ 	.byte	0x08
	.zero		1


	//   ....[3]....
        /*00b0*/ 	.word	0x00000260
        /*00b4*/ 	.word	0x000000ff
        /*00b8*/ 	.word	0x00000028
        /*00bc*/ 	.short	0x0100
        /*00be*/ 	.byte	0x08
	.zero		1


	//   ....[4]....
        /*00c0*/ 	.word	0x00000270
        /*00c4*/ 	.word	0x000000ff
        /*00c8*/ 	.word	0x00000010
        /*00cc*/ 	.short	0x0100
        /*00ce*/ 	.byte	0x08
	.zero		1


	//   ....[5]....
        /*00d0*/ 	.word	0x00000280
        /*00d4*/ 	.word	0x000000ff
        /*00d8*/ 	.word	0x00000030
        /*00dc*/ 	.short	0x0100
        /*00de*/ 	.byte	0x08
	.zero		1


	//   ....[6]....
        /*00e0*/ 	.word	0x00000290
        /*00e4*/ 	.word	0x000000ff
        /*00e8*/ 	.word	0x00000018
        /*00ec*/ 	.short	0x0100
        /*00ee*/ 	.byte	0x08
	.zero		1


	//   ....[7]....
        /*00f0*/ 	.word	0x000002a0
        /*00f4*/ 	.word	0x000000ff
        /*00f8*/ 	.word	0x00000038
        /*00fc*/ 	.short	0x0100
        /*00fe*/ 	.byte	0x08
	.zero		1


	//   ....[8]....
        /*0100*/ 	.word	0x00000530
        /*0104*/ 	.word	0x000000ff
        /*0108*/ 	.word	0x00000050
        /*010c*/ 	.short	0x0100
        /*010e*/ 	.byte	0x06
	.zero		1


	//   ....[9]....
        /*0110*/ 	.word	0x00000590
        /*0114*/ 	.word	0x000000ff
        /*0118*/ 	.word	0x00000058
        /*011c*/ 	.short	0x0100
        /*011e*/ 	.byte	0x06
	.zero		1


	//   ....[10]....
        /*0120*/ 	.word	0x00001200
        /*0124*/ 	.word	0x00000003
        /*0128*/ 	.word	0x00000000
        /*012c*/ 	.short	0x010a
        /*012e*/ 	.byte	0x3f
	.zero		1


	//   ....[11]....
        /*0130*/ 	.word	0x00001240
        /*0134*/ 	.word	0x00000003
        /*0138*/ 	.word	0x00000000
        /*013c*/ 	.short	0x010a
        /*013e*/ 	.byte	0x3f
	.zero		1


	//   ....[12]....
        /*0140*/ 	.word	0x00001610
        /*0144*/ 	.word	0x00000005
        /*0148*/ 	.word	0x00000000
        /*014c*/ 	.short	0x010a
        /*014e*/ 	.byte	0x3f
	.zero		1


	//   ....[13]....
        /*0150*/ 	.word	0x00001650
        /*0154*/ 	.word	0x00000005
        /*0158*/ 	.word	0x00000000
        /*015c*/ 	.short	0x010a
        /*015e*/ 	.byte	0x3f
	.zero		1


	//   ....[14]....
        /*0160*/ 	.word	0x000018b0
        /*0164*/ 	.word	0x00000004
        /*0168*/ 	.word	0x00000000
        /*016c*/ 	.short	0x0101
        /*016e*/ 	.byte	0x3f
	.zero		1


	//   ....[15]....
        /*0170*/ 	.word	0x00001a70
        /*0174*/ 	.word	0x00000000
        /*0178*/ 	.word	0x00000000
        /*017c*/ 	.short	0x0101
        /*017e*/ 	.byte	0x3f
	.zero		1


	//   ....[16]....
        /*0180*/ 	.word	0x00009010
        /*0184*/ 	.word	0x0000000c
        /*0188*/ 	.word	0x00000020
        /*018c*/ 	.short	0x010a
        /*018e*/ 	.byte	0x3f
	.zero		1


	//   ....[17]....
        /*0190*/ 	.word	0x000093d0
        /*0194*/ 	.word	0x00000005
        /*0198*/ 	.word	0x00000058
        /*019c*/ 	.short	0x0101
        /*019e*/ 	.byte	0x3f
	.zero		1


	//   ....[18]....
        /*01a0*/ 	.word	0x00009ad0
        /*01a4*/ 	.word	0x00000007
        /*01a8*/ 	.word	0x00000000
        /*01ac*/ 	.short	0x010a
        /*01ae*/ 	.byte	0x3f
	.zero		1


	//   ....[19]....
        /*01b0*/ 	.word	0x00009b50
        /*01b4*/ 	.word	0x00000006
        /*01b8*/ 	.word	0x00000000
        /*01bc*/ 	.short	0x010a
        /*01be*/ 	.byte	0x3f
	.zero		1


	//   ....[20]....
        /*01c0*/ 	.word	0x00009be0
        /*01c4*/ 	.word	0x00000007
        /*01c8*/ 	.word	0x00000000
        /*01cc*/ 	.short	0x010a
        /*01ce*/ 	.byte	0x3f
	.zero		1


	//   ....[21]....
        /*01d0*/ 	.word	0x00009c70
        /*01d4*/ 	.word	0x00000005
        /*01d8*/ 	.word	0x00000000
        /*01dc*/ 	.short	0x010a
        /*01de*/ 	.byte	0x3f
	.zero		1


	//   ....[22]....
        /*01e0*/ 	.word	0x00009cd0
        /*01e4*/ 	.word	0x00000003
        /*01e8*/ 	.word	0x00000000
        /*01ec*/ 	.short	0x010a
        /*01ee*/ 	.byte	0x3f
	.zero		1


	//   ....[23]....
        /*01f0*/ 	.word	0x00009d20
        /*01f4*/ 	.word	0x00000005
        /*01f8*/ 	.word	0x00000000
        /*01fc*/ 	.short	0x010a
        /*01fe*/ 	.byte	0x3f
	.zero		1


	//   ....[24]....
        /*0200*/ 	.word	0x00009df0
        /*0204*/ 	.word	0x0000000c
        /*0208*/ 	.word	0x00000020
        /*020c*/ 	.short	0x010a
        /*020e*/ 	.byte	0x3f
	.zero		1


	//   ....[25]....
        /*0210*/ 	.word	0x00009ec0
        /*0214*/ 	.word	0x00000007
        /*0218*/ 	.word	0x00000000
        /*021c*/ 	.short	0x010a
        /*021e*/ 	.byte	0x3f
	.zero		1


	//   ....[26]....
        /*0220*/ 	.word	0x00009f10
        /*0224*/ 	.word	0x00000006
        /*0228*/ 	.word	0x00000000
        /*022c*/ 	.short	0x010a
        /*022e*/ 	.byte	0x3f
	.zero		1


	//   ....[27]....
        /*0230*/ 	.word	0x00009f60
        /*0234*/ 	.word	0x00000007
        /*0238*/ 	.word	0x00000000
        /*023c*/ 	.short	0x010a
        /*023e*/ 	.byte	0x3f
	.zero		1


	//----- nvinfo : EIATTR_NUM_MBARRIERS
	.align		4
.L_35:
        /*0240*/ 	.byte	0x03, 0x38
        /*0242*/ 	.short	0x000a


	//----- nvinfo : EIATTR_EXIT_INSTR_OFFSETS
	.align		4
        /*0244*/ 	.byte	0x04, 0x1c
        /*0246*/ 	.short	(.L_37 - .L_36)


	//   ....[0]....
.L_36:
        /*0248*/ 	.word	0x000005e0


	//   ....[1]....
        /*024c*/ 	.word	0x00000eb0


	//   ....[2]....
        /*0250*/ 	.word	0x00008680


	//   ....[3]....
        /*0254*/ 	.word	0x00008cb0


	//   ....[4]....
        /*0258*/ 	.word	0x00009cc0


	//----- nvinfo : EIATTR_MAX_THREADS
	.align		4
.L_37:
        /*025c*/ 	.byte	0x04, 0x05
        /*025e*/ 	.short	(.L_39 - .L_38)
.L_38:
        /*0260*/ 	.word	0x00000180
        /*0264*/ 	.word	0x00000001
        /*0268*/ 	.word	0x00000001


	//----- nvinfo : EIATTR_CRS_STACK_SIZE
	.align		4
.L_39:
        /*026c*/ 	.byte	0x04, 0x1e
        /*026e*/ 	.short	(.L_41 - .L_40)
.L_40:
        /*0270*/ 	.word	0x00000000


	//----- nvinfo : EIATTR_CBANK_PARAM_SIZE
	.align		4
.L_41:
        /*0274*/ 	.byte	0x03, 0x19
        /*0276*/ 	.short	0x0470


	//----- nvinfo : EIATTR_PARAM_CBANK
	.align		4
        /*0278*/ 	.byte	0x04, 0x0a
        /*027a*/ 	.short	(.L_43 - .L_42)
	.align		4
.L_42:
        /*027c*/ 	.word	index@(.nv.constant0._ZN7cutlass13device_kernelINS_4gemm6kernel13GemmUniversalIN4cute5tupleIJiiiiEEENS1_10collective13CollectiveMmaINS1_34MainloopSm90TmaGmmaWarpSpecializedILi4ENS5_IJNS4_1CILi1EEESB_SB_EEENS1_35KernelTmaWarpSpecializedCooperativeEEENS5_IJNSA_ILi128EEENSA_ILi256EEESF_EEEaNS5_IJlSB_lEEEaSI_NS4_8TiledMMAINS4_8MMA_AtomIJNS4_4SM904GMMA27MMA_64x256x32_S32S8S8_SS_TNEEEENS4_6LayoutINS5_IJNSA_ILi2EEESB_SB_EEENS5_IJSB_NSA_ILi0EEESS_EEEEENS5_IJNS4_10UnderscoreESV_SV_EEEEENS4_13SM90_TMA_LOADENS4_14ComposedLayoutINS4_7SwizzleILi3ELi4ELi3EEENS4_18smem_ptr_flag_bitsILi8EEENSP_INS5_IJNSA_ILi8EEESF_EEENS5_IJSF_SB_EEEEEEEvNS4_8identityESY_S18_vS19_EENS_8epilogue10collective6detail29Sm90TmaWarpSpecializedAdapterINS1C_15DefaultEpilogueIaSI_SI_NS1B_6thread17LinearCombinationIaLi1EiiLNS1G_9ScaleType4KindE0ELNS_15FloatRoundStyleE2EaEENS1_15EpilogueDefaultEEEEEvvEEEEvNT_6ParamsE)
        /*0280*/ 	.short	0x0210
        /*0282*/ 	.short	0x0470


	//----- nvinfo : EIATTR_SW_WAR
	.align		4
.L_43:
        /*0284*/ 	.byte	0x04, 0x36
        /*0286*/ 	.short	(.L_45 - .L_44)
.L_44:
        /*0288*/ 	.word	0x00000008
.L_45:


//--------------------- .nv.callgraph             --------------------------
	.section	.nv.callgraph,"",@"SHT_CUDA_CALLGRAPH"
	.align	4
	.sectionentsize	8
	.align		4
        /*0000*/ 	.word	0x00000000
	.align		4
        /*0004*/ 	.word	0xffffffff
	.align		4
        /*0008*/ 	.word	index@(_ZN7cutlass13device_kernelINS_4gemm6kernel13GemmUniversalIN4cute5tupleIJiiiiEEENS1_10collective13CollectiveMmaINS1_34MainloopSm90TmaGmmaWarpSpecializedILi4ENS5_IJNS4_1CILi1EEESB_SB_EEENS1_35KernelTmaWarpSpecializedCooperativeEEENS5_IJNSA_ILi128EEENSA_ILi256EEESF_EEEaNS5_IJlSB_lEEEaSI_NS4_8TiledMMAINS4_8MMA_AtomIJNS4_4SM904GMMA27MMA_64x256x32_S32S8S8_SS_TNEEEENS4_6LayoutINS5_IJNSA_ILi2EEESB_SB_EEENS5_IJSB_NSA_ILi0EEESS_EEEEENS5_IJNS4_10UnderscoreESV_SV_EEEEENS4_13SM90_TMA_LOADENS4_14ComposedLayoutINS4_7SwizzleILi3ELi4ELi3EEENS4_18smem_ptr_flag_bitsILi8EEENSP_INS5_IJNSA_ILi8EEESF_EEENS5_IJSF_SB_EEEEEEEvNS4_8identityESY_S18_vS19_EENS_8epilogue10collective6detail29Sm90TmaWarpSpecializedAdapterINS1C_15DefaultEpilogueIaSI_SI_NS1B_6thread17LinearCombinationIaLi1EiiLNS1G_9ScaleType4KindE0ELNS_15FloatRoundStyleE2EaEENS1_15EpilogueDefaultEEEEEvvEEEEvNT_6ParamsE)
	.align		4
        /*000c*/ 	.word	index@(__assertfail)
	.align		4
        /*0010*/ 	.word	0x00000000
	.align		4
        /*0014*/ 	.word	0xfffffffe
	.align		4
        /*0018*/ 	.word	0x00000000
	.align		4
        /*001c*/ 	.word	0xfffffffd
	.align		4
        /*0020*/ 	.word	0x00000000
	.align		4
        /*0024*/ 	.word	0xfffffffc


//--------------------- .nv.constant4             --------------------------
	.section	.nv.constant4,"a",@progbits
	.align	8
	.align		8
.nv.constant4:
        /*0000*/ 	.dword	__assertfail
	.align		8
        /*0008*/ 	.dword	__unnamed_1
	.align		8
        /*0010*/ 	.dword	_ZN39_INTERNAL_8e10c6c3_4_k_cu_7e83a18a_43714cuda3std3__45__cpo5beginE
	.align		8
        /*0018*/ 	.dword	_ZN39_INTERNAL_8e10c6c3_4_k_cu_7e83a18a_43714cuda3std3__45__cpo3endE
	.align		8
        /*0020*/ 	.dword	_ZN39_INTERNAL_8e10c6c3_4_k_cu_7e83a18a_43714cuda3std3__45__cpo6cbeginE
	.align		8
        /*0028*/ 	.dword	_ZN39_INTERNAL_8e10c6c3_4_k_cu_7e83a18a_43714cuda3std3__45__cpo4cendE
	.align		8
        /*0030*/ 	.dword	_ZN39_INTERNAL_8e10c6c3_4_k_cu_7e83a18a_43714cuda3std3__441_GLOBAL__N__8e10c6c3_4_k_cu_7e83a18a_43716ignoreE
	.align		8
        /*0038*/ 	.dword	_ZN39_INTERNAL_8e10c6c3_4_k_cu_7e83a18a_43714cuda3std3__419piecewise_constructE
	.align		8
        /*0040*/ 	.dword	_ZN39_INTERNAL_8e10c6c3_4_k_cu_7e83a18a_43714cuda3std3__48in_placeE
	.align		8
        /*0048*/ 	.dword	_ZN39_INTERNAL_8e10c6c3_4_k_cu_7e83a18a_43714cuda3std6ranges3__45__cpo4swapE
	.align		8
        /*0050*/ 	.dword	_ZN39_INTERNAL_8e10c6c3_4_k_cu_7e83a18a_43714cuda3std6ranges3__45__cpo9iter_moveE
	.align		8
        /*0058*/ 	.dword	_ZN39_INTERNAL_8e10c6c3_4_k_cu_7e83a18a_43714cute7productE
	.align		8
        /*0060*/ 	.dword	_ZN39_INTERNAL_8e10c6c3_4_k_cu_7e83a18a_43714cute1_E
	.align		8
        /*0068*/ 	.dword	$str$22
	.align		8
        /*0070*/ 	.dword	$str$23


//--------------------- .text._ZN7cutlass13device_kernelINS_4gemm6kernel13GemmUniversalIN4cute5tupleIJiiiiEEENS1_10collective13CollectiveMmaINS1_34MainloopSm90TmaGmmaWarpSpecializedILi4ENS5_IJNS4_1CILi1EEESB_SB_EEENS1_35KernelTmaWarpSpecializedCooperativeEEENS5_IJNSA_ILi128EEENSA_ILi256EEESF_EEEaNS5_IJlSB_lEEEaSI_NS4_8TiledMMAINS4_8MMA_AtomIJNS4_4SM904GMMA27MMA_64x256x32_S32S8S8_SS_TNEEEENS4_6LayoutINS5_IJNSA_ILi2EEESB_SB_EEENS5_IJSB_NSA_ILi0EEESS_EEEEENS5_IJNS4_10UnderscoreESV_SV_EEEEENS4_13SM90_TMA_LOADENS4_14ComposedLayoutINS4_7SwizzleILi3ELi4ELi3EEENS4_18smem_ptr_flag_bitsILi8EEENSP_INS5_IJNSA_ILi8EEESF_EEENS5_IJSF_SB_EEEEEEEvNS4_8identityESY_S18_vS19_EENS_8epilogue10collective6detail29Sm90TmaWarpSpecializedAdapterINS1C_15DefaultEpilogueIaSI_SI_NS1B_6thread17LinearCombinationIaLi1EiiLNS1G_9ScaleType4KindE0ELNS_15FloatRoundStyleE2EaEENS1_15EpilogueDefaultEEEEEvvEEEEvNT_6ParamsE --------------------------
	.section	.text._ZN7cutlass13device_kernelINS_4gemm6kernel13GemmUniversalIN4cute5tupleIJiiiiEEENS1_10collective13CollectiveMmaINS1_34MainloopSm90TmaGmmaWarpSpecializedILi4ENS5_IJNS4_1CILi1EEESB_SB_EEENS1_35KernelTmaWarpSpecializedCooperativeEEENS5_IJNSA_ILi128EEENSA_ILi256EEESF_EEEaNS5_IJlSB_lEEEaSI_NS4_8TiledMMAINS4_8MMA_AtomIJNS4_4SM904GMMA27MMA_64x256x32_S32S8S8_SS_TNEEEENS4_6LayoutINS5_IJNSA_ILi2EEESB_SB_EEENS5_IJSB_NSA_ILi0EEESS_EEEEENS5_IJNS4_10UnderscoreESV_SV_EEEEENS4_13SM90_TMA_LOADENS4_14ComposedLayoutINS4_7SwizzleILi3ELi4ELi3EEENS4_18smem_ptr_flag_bitsILi8EEENSP_INS5_IJNSA_ILi8EEESF_EEENS5_IJSF_SB_EEEEEEEvNS4_8identityESY_S18_vS19_EENS_8epilogue10collective6detail29Sm90TmaWarpSpecializedAdapterINS1C_15DefaultEpilogueIaSI_SI_NS1B_6thread17LinearCombinationIaLi1EiiLNS1G_9ScaleType4KindE0ELNS_15FloatRoundStyleE2EaEENS1_15EpilogueDefaultEEEEEvvEEEEvNT_6ParamsE,"ax",@progbits
	.align	128
.text._ZN7cutlass13device_kernelINS_4gemm6kernel13GemmUniversalIN4cute5tupleIJiiiiEEENS1_10collective13CollectiveMmaINS1_34MainloopSm90TmaGmmaWarpSpecializedILi4ENS5_IJNS4_1CILi1EEESB_SB_EEENS1_35KernelTmaWarpSpecializedCooperativeEEENS5_IJNSA_ILi128EEENSA_ILi256EEESF_EEEaNS5_IJlSB_lEEEaSI_NS4_8TiledMMAINS4_8MMA_AtomIJNS4_4SM904GMMA27MMA_64x256x32_S32S8S8_SS_TNEEEENS4_6LayoutINS5_IJNSA_ILi2EEESB_SB_EEENS5_IJSB_NSA_ILi0EEESS_EEEEENS5_IJNS4_10UnderscoreESV_SV_EEEEENS4_13SM90_TMA_LOADENS4_14ComposedLayoutINS4_7SwizzleILi3ELi4ELi3EEENS4_18smem_ptr_flag_bitsILi8EEENSP_INS5_IJNSA_ILi8EEESF_EEENS5_IJSF_SB_EEEEEEEvNS4_8identityESY_S18_vS19_EENS_8epilogue10collective6detail29Sm90TmaWarpSpecializedAdapterINS1C_15DefaultEpilogueIaSI_SI_NS1B_6thread17LinearCombinationIaLi1EiiLNS1G_9ScaleType4KindE0ELNS_15FloatRoundStyleE2EaEENS1_15EpilogueDefaultEEEEEvvEEEEvNT_6ParamsE:
        .type           _ZN7cutlass13device_kernelINS_4gemm6kernel13GemmUniversalIN4cute5tupleIJiiiiEEENS1_10collective13CollectiveMmaINS1_34MainloopSm90TmaGmmaWarpSpecializedILi4ENS5_IJNS4_1CILi1EEESB_SB_EEENS1_35KernelTmaWarpSpecializedCooperativeEEENS5_IJNSA_ILi128EEENSA_ILi256EEESF_EEEaNS5_IJlSB_lEEEaSI_NS4_8TiledMMAINS4_8MMA_AtomIJNS4_4SM904GMMA27MMA_64x256x32_S32S8S8_SS_TNEEEENS4_6LayoutINS5_IJNSA_ILi2EEESB_SB_EEENS5_IJSB_NSA_ILi0EEESS_EEEEENS5_IJNS4_10UnderscoreESV_SV_EEEEENS4_13SM90_TMA_LOADENS4_14ComposedLayoutINS4_7SwizzleILi3ELi4ELi3EEENS4_18smem_ptr_flag_bitsILi8EEENSP_INS5_IJNSA_ILi8EEESF_EEENS5_IJSF_SB_EEEEEEEvNS4_8identityESY_S18_vS19_EENS_8epilogue10collective6detail29Sm90TmaWarpSpecializedAdapterINS1C_15DefaultEpilogueIaSI_SI_NS1B_6thread17LinearCombinationIaLi1EiiLNS1G_9ScaleType4KindE0ELNS_15FloatRoundStyleE2EaEENS1_15EpilogueDefaultEEEEEvvEEEEvNT_6ParamsE,@function
        .size           _ZN7cutlass13device_kernelINS_4gemm6kernel13GemmUniversalIN4cute5tupleIJiiiiEEENS1_10collective13CollectiveMmaINS1_34MainloopSm90TmaGmmaWarpSpecializedILi4ENS5_IJNS4_1CILi1EEESB_SB_EEENS1_35KernelTmaWarpSpecializedCooperativeEEENS5_IJNSA_ILi128EEENSA_ILi256EEESF_EEEaNS5_IJlSB_lEEEaSI_NS4_8TiledMMAINS4_8MMA_AtomIJNS4_4SM904GMMA27MMA_64x256x32_S32S8S8_SS_TNEEEENS4_6LayoutINS5_IJNSA_ILi2EEESB_SB_EEENS5_IJSB_NSA_ILi0EEESS_EEEEENS5_IJNS4_10UnderscoreESV_SV_EEEEENS4_13SM90_TMA_LOADENS4_14ComposedLayoutINS4_7SwizzleILi3ELi4ELi3EEENS4_18smem_ptr_flag_bitsILi8EEENSP_INS5_IJNSA_ILi8EEESF_EEENS5_IJSF_SB_EEEEEEEvNS4_8identityESY_S18_vS19_EENS_8epilogue10collective6detail29Sm90TmaWarpSpecializedAdapterINS1C_15DefaultEpilogueIaSI_SI_NS1B_6thread17LinearCombinationIaLi1EiiLNS1G_9ScaleType4KindE0ELNS_15FloatRoundStyleE2EaEENS1_15EpilogueDefaultEEEEEvvEEEEvNT_6ParamsE,(.L_x_326 - _ZN7cutlass13device_kernelINS_4gemm6kernel13GemmUniversalIN4cute5tupleIJiiiiEEENS1_10collective13CollectiveMmaINS1_34MainloopSm90TmaGmmaWarpSpecializedILi4ENS5_IJNS4_1CILi1EEESB_SB_EEENS1_35KernelTmaWarpSpecializedCooperativeEEENS5_IJNSA_ILi128EEENSA_ILi256EEESF_EEEaNS5_IJlSB_lEEEaSI_NS4_8TiledMMAINS4_8MMA_AtomIJNS4_4SM904GMMA27MMA_64x256x32_S32S8S8_SS_TNEEEENS4_6LayoutINS5_IJNSA_ILi2EEESB_SB_EEENS5_IJSB_NSA_ILi0EEESS_EEEEENS5_IJNS4_10UnderscoreESV_SV_EEEEENS4_13SM90_TMA_LOADENS4_14ComposedLayoutINS4_7SwizzleILi3ELi4ELi3EEENS4_18smem_ptr_flag_bitsILi8EEENSP_INS5_IJNSA_ILi8EEESF_EEENS5_IJSF_SB_EEEEEEEvNS4_8identityESY_S18_vS19_EENS_8epilogue10collective6detail29Sm90TmaWarpSpecializedAdapterINS1C_15DefaultEpilogueIaSI_SI_NS1B_6thread17LinearCombinationIaLi1EiiLNS1G_9ScaleType4KindE0ELNS_15FloatRoundStyleE2EaEENS1_15EpilogueDefaultEEEEEvvEEEEvNT_6ParamsE)
        .other          _ZN7cutlass13device_kernelINS_4gemm6kernel13GemmUniversalIN4cute5tupleIJiiiiEEENS1_10collective13CollectiveMmaINS1_34MainloopSm90TmaGmmaWarpSpecializedILi4ENS5_IJNS4_1CILi1EEESB_SB_EEENS1_35KernelTmaWarpSpecializedCooperativeEEENS5_IJNSA_ILi128EEENSA_ILi256EEESF_EEEaNS5_IJlSB_lEEEaSI_NS4_8TiledMMAINS4_8MMA_AtomIJNS4_4SM904GMMA27MMA_64x256x32_S32S8S8_SS_TNEEEENS4_6LayoutINS5_IJNSA_ILi2EEESB_SB_EEENS5_IJSB_NSA_ILi0EEESS_EEEEENS5_IJNS4_10UnderscoreESV_SV_EEEEENS4_13SM90_TMA_LOADENS4_14ComposedLayoutINS4_7SwizzleILi3ELi4ELi3EEENS4_18smem_ptr_flag_bitsILi8EEENSP_INS5_IJNSA_ILi8EEESF_EEENS5_IJSF_SB_EEEEEEEvNS4_8identityESY_S18_vS19_EENS_8epilogue10collective6detail29Sm90TmaWarpSpecializedAdapterINS1C_15DefaultEpilogueIaSI_SI_NS1B_6thread17LinearCombinationIaLi1EiiLNS1G_9ScaleType4KindE0ELNS_15FloatRoundStyleE2EaEENS1_15EpilogueDefaultEEEEEvvEEEEvNT_6ParamsE,@"STO_CUDA_ENTRY STV_DEFAULT"
_ZN7cutlass13device_kernelINS_4gemm6kernel13GemmUniversalIN4cute5tupleIJiiiiEEENS1_10collective13CollectiveMmaINS1_34MainloopSm90TmaGmmaWarpSpecializedILi4ENS5_IJNS4_1CILi1EEESB_SB_EEENS1_35KernelTmaWarpSpecializedCooperativeEEENS5_IJNSA_ILi128EEENSA_ILi256EEESF_EEEaNS5_IJlSB_lEEEaSI_NS4_8TiledMMAINS4_8MMA_AtomIJNS4_4SM904GMMA27MMA_64x256x32_S32S8S8_SS_TNEEEENS4_6LayoutINS5_IJNSA_ILi2EEESB_SB_EEENS5_IJSB_NSA_ILi0EEESS_EEEEENS5_IJNS4_10UnderscoreESV_SV_EEEEENS4_13SM90_TMA_LOADENS4_14ComposedLayoutINS4_7SwizzleILi3ELi4ELi3EEENS4_18smem_ptr_flag_bitsILi8EEENSP_INS5_IJNSA_ILi8EEESF_EEENS5_IJSF_SB_EEEEEEEvNS4_8identityESY_S18_vS19_EENS_8epilogue10collective6detail29Sm90TmaWarpSpecializedAdapterINS1C_15DefaultEpilogueIaSI_SI_NS1B_6thread17LinearCombinationIaLi1EiiLNS1G_9ScaleType4KindE0ELNS_15FloatRoundStyleE2EaEENS1_15EpilogueDefaultEEEEEvvEEEEvNT_6ParamsE:
[----:B------:R-:W0:Y:S01]  /*0000*/  LDC R1, c[0x0][0x28] ;  /* 0x00000a00ff017b82 */ /* 0x000e220000000800 */
[----:B------:R-:W1:Y:S01]  /*0010*/  S2R R18, SR_TID.X ;  /* 0x0000000000127919 */ /* 0x000e620000002100 */
[----:B------:R-:W-:Y:S01]  /*0020*/  ELECT P0, URZ, PT ;  /* 0x00000000003f782f */ /* 0x000fe20003800000 */
[----:B------:R-:W-:Y:S01]  /*0030*/  BSSY B0, `(.L_x_0) ;  /* 0x000000f000007945 */ /* 0x000fe20003800000 */
[--C-:B-1----:R-:W-:Y:S02]  /*0040*/  SHF.R.U32.HI R0, RZ, 0x5, R18.reuse ;  /* 0x00000005ff007819 */ /* 0x102fe40000011612 */
[----:B------:R-:W-:-:S03]  /*0050*/  SHF.R.U32.HI R2, RZ, 0x7, R18 ;  /* 0x00000007ff027819 */ /* 0x000fc60000011612 */
[----:B------:R-:W1:Y:S04]  /*0060*/  SHFL.IDX PT, R5, R0, RZ, 0x1f ;  /* 0x00001fff00057589 */ /* 0x000e6800000e0000 */
[----:B------:R2:W3:Y:S01]  /*0070*/  SHFL.IDX PT, R8, R2, RZ, 0x1f ;  /* 0x00001fff02087589 */ /* 0x0004e200000e0000 */
[----:B-1----:R-:W-:-:S13]  /*0080*/  ISETP.NE.OR P0, PT, R5, RZ, !P0 ;  /* 0x000000ff0500720c */ /* 0x002fda0004705670 */
[----:B0-23--:R-:W-:Y:S05]  /*0090*/  @P0 BRA `(.L_x_1) ;  /* 0x0000000000200947 */ /* 0x00dfea0003800000 */
[----:B------:R-:W-:Y:S02]  /*00a0*/  ULDC.64 UR4, c[0x0][0x198] ;  /* 0x0000660000047ab9 */ /* 0x000fe40000000a00 */
[----:B------:R-:W-:Y:S02]  /*00b0*/  UIADD3 UR6, UP0, UR4, 0xf0, URZ ;  /* 0x000000f004067890 */ /* 0x000fe4000ff1e03f */
[----:B------:R-:W-:Y:S02]  /*00c0*/  UIADD3 UR4, UP1, UR4, 0x1f0, URZ ;  /* 0x000001f004047890 */ /* 0x000fe4000ff3e03f */
[----:B------:R-:W-:Y:S02]  /*00d0*/  UIADD3.X UR7, URZ, UR5, URZ, UP0, !UPT ;  /* 0x000000053f077290 */ /* 0x000fe400087fe43f */
[----:B------:R-:W-:-:S07]  /*00e0*/  UIADD3.X UR5, URZ, UR5, URZ, UP1, !UPT ;  /* 0x000000053f057290 */ /* 0x000fce0008ffe43f */
[----:B------:R0:W-:Y:S02]  /*00f0*/  UTMACCTL.PF [UR6] ;  /* 0x00000000060079b9 */ /* 0x0001e40008040000 */
[----:B------:R0:W-:Y:S02]  /*0100*/  UTMACCTL.PF [UR4] ;  /* 0x00000000040079b9 */ /* 0x0001e40008040000 */
[----:B0-----:R-:W-:Y:S01]  /*0110*/  NOP ;  /* 0x0000000000007918 */ /* 0x001fe20000000000 */
.L_x_1:
[----:B------:R-:W-:Y:S05]  /*0120*/  BSYNC B0 ;  /* 0x0000000000007941 */ /* 0x000fea0003800000 */
.L_x_0:
[----:B------:R-:W0:Y:S02]  /*0130*/  SHFL.IDX PT, R2, R0, RZ, 0x1f ;  /* 0x00001fff00027589 */ /* 0x000e2400000e0000 */
[----:B0-----:R-:W-:-:S13]  /*0140*/  ISETP.NE.AND P0, PT, R2, RZ, PT ;  /* 0x000000ff0200720c */ /* 0x001fda0003f05270 */
[----:B------:R-:W-:Y:S05]  /*0150*/  @P0 BRA `(.L_x_2) ;  /* 0x0000000000580947 */ /* 0x000fea0003800000 */
[----:B------:R-:W0:Y:S01]  /*0160*/  S2UR UR8, SR_CgaCtaId ;  /* 0x00000000000879c3 */ /* 0x000e220000008800 */
[----:B------:R-:W-:Y:S01]  /*0170*/  UMOV UR4, 0x400 ;  /* 0x0000040000047882 */ /* 0x000fe20000000000 */
[----:B------:R-:W-:Y:S01]  /*0180*/  UMOV UR5, 0x1 ;  /* 0x0000000100057882 */ /* 0x000fe20000000000 */
[----:B------:R-:W-:Y:S01]  /*0190*/  UMOV UR6, 0x100 ;  /* 0x0000010000067882 */ /* 0x000fe20000000000 */
[----:B------:R-:W-:Y:S01]  /*01a0*/  ELECT P0, URZ, PT ;  /* 0x00000000003f782f */ /* 0x000fe20003800000 */
[----:B------:R-:W-:-:S04]  /*01b0*/  UIADD3 UR6, -UR6, 0x100000, URZ ;  /* 0x0010000006067890 */ /* 0x000fc8000fffe13f */
[----:B------:R-:W-:Y:S02]  /*01c0*/  USHF.L.U32 UR7, UR6, 0xb, URZ ;  /* 0x0000000b06077899 */ /* 0x000fe4000800063f */
[----:B------:R-:W-:Y:S02]  /*01d0*/  USHF.L.U32 UR6, UR6, 0x1, URZ ;  /* 0x0000000106067899 */ /* 0x000fe4000800063f */
[----:B0-----:R-:W-:Y:S02]  /*01e0*/  ULEA UR8, UR8, UR4, 0x18 ;  /* 0x0000000408087291 */ /* 0x001fe4000f8ec03f */
[----:B------:R-:W-:-:S04]  /*01f0*/  UIADD3 UR4, -UR5, 0x100000, URZ ;  /* 0x0010000005047890 */ /* 0x000fc8000fffe13f */
[----:B------:R-:W-:Y:S02]  /*0200*/  USHF.L.U32 UR5, UR4, 0xb, URZ ;  /* 0x0000000b04057899 */ /* 0x000fe4000800063f */
[----:B------:R-:W-:Y:S01]  /*0210*/  USHF.L.U32 UR4, UR4, 0x1, URZ ;  /* 0x0000000104047899 */ /* 0x000fe2000800063f */
[----:B------:R-:W0:Y:S11]  /*0220*/  FENCE.VIEW.ASYNC.S ;  /* 0x00000000000073c6 */ /* 0x000e360000000000 */
[----:B0-----:R0:W1:Y:S01]  /*0230*/  SYNCS.EXCH.64 URZ, [UR8], UR4 ;  /* 0x00000004083f75b2 */ /* 0x0010620008000100 */
[----:B------:R0:W2:Y:S01]  /*0240*/  SYNCS.EXCH.64 URZ, [UR8+0x20], UR6 ;  /* 0x00002006083f75b2 */ /* 0x0000a20008000100 */
[----:B------:R0:W3:Y:S01]  /*0250*/  SYNCS.EXCH.64 URZ, [UR8+0x8], UR4 ;  /* 0x00000804083f75b2 */ /* 0x0000e20008000100 */
[----:B------:R0:W4:Y:S01]  /*0260*/  SYNCS.EXCH.64 URZ, [UR8+0x28], UR6 ;  /* 0x00002806083f75b2 */ /* 0x0001220008000100 */
[----:B------:R0:W0:Y:S01]  /*0270*/  SYNCS.EXCH.64 URZ, [UR8+0x10], UR4 ;  /* 0x00001004083f75b2 */ /* 0x0000220008000100 */
[----:B------:R0:W0:Y:S01]  /*0280*/  SYNCS.EXCH.64 URZ, [UR8+0x30], UR6 ;  /* 0x00003006083f75b2 */ /* 0x0000220008000100 */
[----:B------:R0:W0:Y:S01]  /*0290*/  SYNCS.EXCH.64 URZ, [UR8+0x18], UR4 ;  /* 0x00001804083f75b2 */ /* 0x0000220008000100 */
[----:B------:R0:W0:Y:S01]  /*02a0*/  SYNCS.EXCH.64 URZ, [UR8+0x38], UR6 ;  /* 0x00003806083f75b2 */ /* 0x0000220008000100 */
[----:B------:R-:W-:Y:S01]  /*02b0*/  NOP ;  /* 0x0000000000007918 */ /* 0x000fe20000000000 */
.L_x_2:
[----:B------:R-:W5:Y:S01]  /*02c0*/  SHFL.IDX PT, R0, R0, RZ, 0x1f ;  /* 0x00001fff00007589 */ /* 0x000f6200000e0000 */
[----:B------:R-:W-:Y:S01]  /*02d0*/  ELECT P0, URZ, PT ;  /* 0x00000000003f782f */ /* 0x000fe20003800000 */
[----:B------:R-:W1:Y:S01]  /*02e0*/  LDC R2, c[0x0][0x65c] ;  /* 0x00019700ff027b82 */ /* 0x000e620000000800 */
[----:B------:R-:W-:Y:S01]  /*02f0*/  SHF.R.S32.HI R6, RZ, 0x1f, R5 ;  /* 0x0000001fff067819 */ /* 0x000fe20000011405 */
[----:B------:R-:W2:Y:S01]  /*0300*/  S2R R3, SR_CTAID.Y ;  /* 0x0000000000037919 */ /* 0x000ea20000002600 */
[----:B0-----:R-:W-:Y:S01]  /*0310*/  UMOV UR4, 0x20 ;  /* 0x0000002000047882 */ /* 0x001fe20000000000 */
[----:B------:R-:W-:Y:S01]  /*0320*/  ISETP.NE.AND P2, PT, R8, RZ, PT ;  /* 0x000000ff0800720c */ /* 0x000fe20003f45270 */
[----:B------:R-:W-:Y:S01]  /*0330*/  NOP ;  /* 0x0000000000007918 */ /* 0x000fe20000000000 */
[----:B------:R-:W0:Y:S01]  /*0340*/  S2R R4, SR_CTAID.X ;  /* 0x0000000000047919 */ /* 0x000e220000002500 */
[----:B------:R-:W-:Y:S01]  /*0350*/  LEA.HI R6, R6, R5, RZ, 0x2 ;  /* 0x0000000506067211 */ /* 0x000fe200078f10ff */
[----:B------:R-:W-:Y:S01]  /*0360*/  NOP ;  /* 0x0000000000007918 */ /* 0x000fe20000000000 */
[----:B-----5:R-:W-:-:S02]  /*0370*/  ISETP.NE.OR P0, PT, R0, RZ, !P0 ;  /* 0x000000ff0000720c */ /* 0x020fc40004705670 */
[----:B-1----:R-:W-:-:S04]  /*0380*/  ISETP.NE.AND P3, PT, R2, 0x1, PT ;  /* 0x000000010200780c */ /* 0x002fc80003f65270 */
[----:B------:R-:W-:Y:S02]  /*0390*/  P2R R0, PR, RZ, 0x8 ;  /* 0x00000008ff007803 */ /* 0x000fe40000000000 */
[----:B------:R-:W-:-:S05]  /*03a0*/  LOP3.LUT R0, R6, 0xfffffffc, RZ, 0xc0, !PT ;  /* 0xfffffffc06007812 */ /* 0x000fca00078ec0ff */
[----:B------:R-:W-:Y:S01]  /*03b0*/  VOTEU.ALL UP0, P0 ;  /* 0x00000000003f7886 */ /* 0x000fe20000000000 */
[----:B------:R-:W-:Y:S01]  /*03c0*/  IMAD.IADD R0, R5, 0x1, -R0 ;  /* 0x0000000105007824 */ /* 0x000fe200078e0a00 */
[----:B------:R-:W0:Y:S01]  /*03d0*/  @P3 LDC R17, c[0x0][0x10] ;  /* 0x00000400ff113b82 */ /* 0x000e220000000800 */
[----:B------:R-:W-:Y:S01]  /*03e0*/  VOTEU.ALL UP1, P0 ;  /* 0x00000000003f7886 */ /* 0x000fe20000020000 */
[----:B--2---:R-:W-:Y:S01]  /*03f0*/  @P3 IMAD.MOV.U32 R6, RZ, RZ, R3 ;  /* 0x000000ffff063224 */ /* 0x004fe200078e0003 */
[----:B------:R-:W-:Y:S01]  /*0400*/  @!UP0 UMOV UR6, 0x400 ;  /* 0x0000040000068882 */ /* 0x000fe20000000000 */
[----:B------:R-:W-:-:S04]  /*0410*/  @!UP0 UIADD3 UR4, -UR4, 0x100000, URZ ;  /* 0x0010000004048890 */ /* 0x000fc8000fffe13f */
[----:B------:R-:W-:Y:S02]  /*0420*/  @!UP0 USHF.L.U32 UR5, UR4, 0xb, URZ ;  /* 0x0000000b04058899 */ /* 0x000fe4000800063f */
[----:B------:R-:W-:Y:S01]  /*0430*/  @!UP0 USHF.L.U32 UR4, UR4, 0x1, URZ ;  /* 0x0000000104048899 */ /* 0x000fe2000800063f */
[----:B------:R-:W-:Y:S02]  /*0440*/  @P3 IMAD.MOV.U32 R7, RZ, RZ, RZ ;  /* 0x000000ffff073224 */ /* 0x000fe400078e00ff */
[----:B------:R-:W-:Y:S01]  /*0450*/  IMAD.MOV.U32 R5, RZ, RZ, RZ ;  /* 0x000000ffff057224 */ /* 0x000fe200078e00ff */
[----:B------:R-:W1:Y:S01]  /*0460*/  @!UP0 S2UR UR7, SR_CgaCtaId ;  /* 0x00000000000789c3 */ /* 0x000e620000008800 */
[----:B------:R-:W-:-:S07]  /*0470*/  @P3 IMAD.MOV.U32 R11, RZ, RZ, RZ ;  /* 0x000000ffff0b3224 */ /* 0x000fce00078e00ff */
[----:B------:R-:W2:Y:S01]  /*0480*/  @!P3 LDC R9, c[0x0][0xc] ;  /* 0x00000300ff09bb82 */ /* 0x000ea20000000800 */
[----:B0-----:R-:W-:-:S04]  /*0490*/  @P3 IMAD.WIDE.U32 R16, R4, R17, R6 ;  /* 0x0000001104103225 */ /* 0x001fc800078e0006 */
[----:B------:R-:W-:Y:S01]  /*04a0*/  @P3 IMAD.IADD R17, R17, 0x1, R11 ;  /* 0x0000000111113824 */ /* 0x000fe200078e020b */
[----:B-1----:R-:W-:Y:S01]  /*04b0*/  @!UP0 ULEA UR6, UR7, UR6, 0x18 ;  /* 0x0000000607068291 */ /* 0x002fe2000f8ec03f */
[----:B------:R-:W-:Y:S01]  /*04c0*/  VOTEU.ALL UP0, P0 ;  /* 0x00000000003f7886 */ /* 0x000fe20000000000 */
[----:B------:R-:W-:-:S04]  /*04d0*/  ISETP.NE.AND P0, PT, R0, 0x3, PT ;  /* 0x000000030000780c */ /* 0x000fc80003f05270 */
[----:B------:R-:W-:Y:S01]  /*04e0*/  ISETP.EQ.OR P0, PT, R0, RZ, !P0 ;  /* 0x000000ff0000720c */ /* 0x000fe20004702670 */
[----:B--2---:R-:W-:-:S03]  /*04f0*/  @!P3 IMAD.WIDE.U32 R6, R9, R3, R4 ;  /* 0x000000030906b225 */ /* 0x004fc600078e0004 */
[C---:B------:R-:W-:Y:S01]  /*0500*/  ISETP.EQ.AND P0, PT, R8.reuse, RZ, P0 ;  /* 0x000000ff0800720c */ /* 0x040fe20000702270 */
[----:B------:R-:W-:Y:S01]  /*0510*/  VIADD R8, R8, 0xffffffff ;  /* 0xffffffff08087836 */ /* 0x000fe20000000000 */
[----:B------:R-:W0:Y:S02]  /*0520*/  FENCE.VIEW.ASYNC.S ;  /* 0x00000000000073c6 */ /* 0x000e240000000000 */
[----:B0-----:R0:W3:Y:S01]  /*0530*/  @!UP0 SYNCS.EXCH.64 URZ, [UR6+0x50], UR4 ;  /* 0x00005004063f85b2 */ /* 0x0010e20008000100 */
[----:B------:R-:W-:Y:S01]  /*0540*/  @!P3 IMAD.MOV.U32 R16, RZ, RZ, R6 ;  /* 0x000000ffff10b224 */ /* 0x000fe200078e0006 */
[----:B------:R-:W-:Y:S01]  /*0550*/  SEL R19, RZ, 0x1, !P0 ;  /* 0x00000001ff137807 */ /* 0x000fe20004000000 */
[----:B------:R-:W-:Y:S01]  /*0560*/  @!P3 IMAD.MOV.U32 R17, RZ, RZ, R7 ;  /* 0x000000ffff11b224 */ /* 0x000fe200078e0007 */
[----:B------:R-:W-:-:S04]  /*0570*/  ISETP.GE.U32.AND P1, PT, R8, 0x2, PT ;  /* 0x000000020800780c */ /* 0x000fc80003f26070 */
[----:B------:R-:W-:Y:S01]  /*0580*/  SEL R19, R19, 0x2, P1 ;  /* 0x0000000213137807 */ /* 0x000fe20000800000 */
[----:B------:R0:W3:Y:S01]  /*0590*/  @!UP1 SYNCS.EXCH.64 URZ, [UR6+0x58], UR4 ;  /* 0x00005804063f95b2 */ /* 0x0000e20008000100 */
[----:B------:R-:W-:Y:S01]  /*05a0*/  NOP ;  /* 0x0000000000007918 */ /* 0x000fe20000000000 */
[----:B---34-:R-:W-:Y:S06]  /*05b0*/  BAR.SYNC.DEFER_BLOCKING 0x0 ;  /* 0x0000000000007b1d */ /* 0x018fec0000010000 */
[----:B------:R-:W-:Y:S05]  /*05c0*/  @!P2 BRA `(.L_x_3) ;  /* 0x000000800030a947 */ /* 0x000fea0003800000 */
[----:B------:R-:W-:-:S13]  /*05d0*/  ISETP.GT.U32.AND P0, PT, R8, 0x1, PT ;  /* 0x000000010800780c */ /* 0x000fda0003f04070 */
[----:B0-----:R-:W-:Y:S05]  /*05e0*/  @P0 EXIT ;  /* 0x000000000000094d */ /* 0x001fea0003800000 */
[----:B------:R-:W-:Y:S01]  /*05f0*/  ULDC.64 UR4, c[0x0][0x650] ;  /* 0x0001940000047ab9 */ /* 0x000fe20000000a00 */
[----:B------:R-:W-:Y:S01]  /*0600*/  PRMT R0, RZ, 0x7610, R0 ;  /* 0x00007610ff007816 */ /* 0x000fe20000000000 */
[----:B------:R-:W-:Y:S01]  /*0610*/  IMAD.MOV.U32 R152, RZ, RZ, -0x1 ;  /* 0xffffffffff987424 */ /* 0x000fe200078e00ff */
[----:B------:R-:W-:Y:S01]  /*0620*/  ISETP.GE.U32.AND P0, PT, R16, UR4, PT ;  /* 0x0000000410007c0c */ /* 0x000fe2000bf06070 */
[----:B------:R-:W-:Y:S02]  /*0630*/  IMAD.MOV.U32 R23, RZ, RZ, -0x1 ;  /* 0xffffffffff177424 */ /* 0x000fe400078e00ff */
[----:B------:R-:W-:Y:S01]  /*0640*/  IMAD.MOV.U32 R22, RZ, RZ, -0x1 ;  /* 0xffffffffff167424 */ /* 0x000fe200078e00ff */
[----:B------:R-:W-:-:S13]  /*0650*/  ISETP.GE.U32.AND.EX P0, PT, R17, UR5, PT, P0 ;  /* 0x0000000511007c0c */ /* 0x000fda000bf06100 */
[----:B------:R-:W-:Y:S05]  /*0660*/  @P0 BRA `(.L_x_4) ;  /* 0x0000000400580947 */ /* 0x000fea0003800000 */
[----:B------:R-:W0:Y:S01]  /*0670*/  LDC.64 R14, c[0x0][0x628] ;  /* 0x00018a00ff0e7b82 */ /* 0x000e220000000a00 */
[----:B------:R-:W-:Y:S02]  /*0680*/  IMAD.MOV.U32 R6, RZ, RZ, R16 ;  /* 0x000000ffff067224 */ /* 0x000fe400078e0010 */
[----:B------:R-:W-:-:S05]  /*0690*/  IMAD.MOV.U32 R7, RZ, RZ, R17 ;  /* 0x000000ffff077224 */ /* 0x000fca00078e0011 */
[----:B------:R-:W1:Y:S08]  /*06a0*/  LDC R0, c[0x0][0x630] ;  /* 0x00018c00ff007b82 */ /* 0x000e700000000800 */
[----:B------:R-:W2:Y:S01]  /*06b0*/  LDC.64 R20, c[0x0][0x620] ;  /* 0x00018800ff147b82 */ /* 0x000ea20000000a00 */
[----:B0-----:R-:W-:-:S04]  /*06c0*/  ISETP.NE.U32.AND P0, PT, R14, RZ, PT ;  /* 0x000000ff0e00720c */ /* 0x001fc80003f05070 */
[----:B------:R-:W-:-:S13]  /*06d0*/  ISETP.NE.AND.EX P0, PT, R15, RZ, PT, P0 ;  /* 0x000000ff0f00720c */ /* 0x000fda0003f05300 */
[----:B-12---:R-:W-:Y:S05]  /*06e0*/  @!P0 BRA `(.L_x_5) ;  /* 0x0000000000288947 */ /* 0x006fea0003800000 */
[----:B------:R-:W0:Y:S02]  /*06f0*/  LDC R11, c[0x0][0x634] ;  /* 0x00018d00ff0b7b82 */ /* 0x000e240000000800 */
[----:B0-----:R-:W-:-:S05]  /*0700*/  IADD3 R11, P0, R16, R11, RZ ;  /* 0x0000000b100b7210 */ /* 0x001fca0007f1e0ff */
[----:B------:R-:W-:-:S04]  /*0710*/  IMAD.X R13, RZ, RZ, R17, P0 ;  /* 0x000000ffff0d7224 */ /* 0x000fc800000e0611 */
[----:B------:R-:W-:-:S04]  /*0720*/  IMAD.WIDE.U32 R6, R13, R14, RZ ;  /* 0x0000000e0d067225 */ /* 0x000fc800078e00ff */
[----:B------:R-:W-:-:S04]  /*0730*/  IMAD.WIDE.U32 R8, P0, R11, R15, R6 ;  /* 0x0000000f0b087225 */ /* 0x000fc80007800006 */
[----:B------:R-:W-:-:S04]  /*0740*/  IMAD.WIDE.U32 R6, R11, R14, RZ ;  /* 0x0000000e0b067225 */ /* 0x000fc800078e00ff */
[----:B------:R-:W-:Y:S01]  /*0750*/  IMAD.X R11, RZ, RZ, RZ, P0 ;  /* 0x000000ffff0b7224 */ /* 0x000fe200000e06ff */
[----:B------:R-:W-:Y:S01]  /*0760*/  IADD3 RZ, P0, R7, R8, RZ ;  /* 0x0000000807ff7210 */ /* 0x000fe20007f1e0ff */
[----:B------:R-:W-:-:S04]  /*0770*/  IMAD.MOV.U32 R10, RZ, RZ, R9 ;  /* 0x000000ffff0a7224 */ /* 0x000fc800078e0009 */
[----:B------:R-:W-:-:S08]  /*0780*/  IMAD.WIDE.U32.X R6, R13, R15, R10, P0 ;  /* 0x0000000f0d067225 */ /* 0x000fd000000e040a */
.L_x_5:
[-CC-:B------:R-:W-:Y:S01]  /*0790*/  SHF.R.U64 R25, R6, R0.reuse, R7.reuse ;  /* 0x0000000006197219 */ /* 0x180fe20000001207 */
[----:B------:R-:W0:Y:S01]  /*07a0*/  LDC R10, c[0x0][0x618] ;  /* 0x00018600ff0a7b82 */ /* 0x000e220000000800 */
[----:B------:R-:W-:Y:S01]  /*07b0*/  SHF.R.U32.HI R5, RZ, R0, R7 ;  /* 0x00000000ff057219 */ /* 0x000fe20000011607 */
[----:B------:R-:W-:Y:S01]  /*07c0*/  ULDC UR4, c[0x0][0x150] ;  /* 0x0000540000047ab9 */ /* 0x000fe20000000800 */
[----:B------:R-:W-:Y:S02]  /*07d0*/  IADD3 R9, P0, RZ, -R25, RZ ;  /* 0x80000019ff097210 */ /* 0x000fe40007f1e0ff */
[----:B------:R-:W-:-:S03]  /*07e0*/  I2FP.F32.U32 R0, R4 ;  /* 0x0000000400007245 */ /* 0x000fc60000201000 */
[----:B------:R-:W1:Y:S01]  /*07f0*/  LDC.64 R26, c[0x0][0x640] ;  /* 0x00019000ff1a7b82 */ /* 0x000e620000000a00 */
[----:B------:R-:W-:Y:S02]  /*0800*/  IMAD.X R11, RZ, RZ, ~R5, P0 ;  /* 0x000000ffff0b7224 */ /* 0x000fe400000e0e05 */
[----:B------:R-:W-:Y:S01]  /*0810*/  FMUL R0, R0, UR4 ;  /* 0x0000000400007c20 */ /* 0x000fe20008400000 */
[----:B------:R-:W-:Y:S01]  /*0820*/  IMAD.WIDE.U32 R6, R9, R20, R16 ;  /* 0x0000001409067225 */ /* 0x000fe200078e0010 */
[----:B------:R-:W-:-:S03]  /*0830*/  ULDC UR4, c[0x0][0x154] ;  /* 0x0000550000047ab9 */ /* 0x000fc60000000800 */
[----:B------:R-:W-:Y:S01]  /*0840*/  IMAD R8, R11, R20, RZ ;  /* 0x000000140b087224 */ /* 0x000fe200078e02ff */
[----:B------:R-:W2:Y:S01]  /*0850*/  LDC R5, c[0x0][0x144] ;  /* 0x00005100ff057b82 */ /* 0x000ea20000000800 */
[----:B------:R-:W3:Y:S02]  /*0860*/  F2I.U32.TRUNC.NTZ R0, R0 ;  /* 0x0000000000007305 */ /* 0x000ee4000020f000 */
[----:B------:R-:W-:-:S04]  /*0870*/  IMAD R9, R9, R21, R8 ;  /* 0x0000001509097224 */ /* 0x000fc800078e0208 */
[----:B------:R-:W-:Y:S01]  /*0880*/  IMAD.IADD R7, R7, 0x1, R9 ;  /* 0x0000000107077824 */ /* 0x000fe200078e0209 */
[----:B------:R-:W4:Y:S01]  /*0890*/  LDC R12, c[0x0][0x608] ;  /* 0x00018200ff0c7b82 */ /* 0x000f220000000800 */
[----:B------:R-:W-:-:S03]  /*08a0*/  IMAD.MOV.U32 R9, RZ, RZ, -0x1 ;  /* 0xffffffffff097424 */ /* 0x000fc600078e00ff */
[-CC-:B0-----:R-:W-:Y:S02]  /*08b0*/  SHF.R.U64 R20, R6, R10.reuse, R7.reuse ;  /* 0x0000000a06147219 */ /* 0x181fe40000001207 */
[----:B------:R-:W-:Y:S02]  /*08c0*/  I2FP.F32.U32 R6, R3 ;  /* 0x0000000300067245 */ /* 0x000fe40000201000 */
[----:B------:R-:W0:Y:S01]  /*08d0*/  LDC R24, c[0x0][0x658] ;  /* 0x00019600ff187b82 */ /* 0x000e220000000800 */
[----:B-1----:R-:W-:Y:S01]  /*08e0*/  ISETP.NE.U32.AND P0, PT, R26, RZ, PT ;  /* 0x000000ff1a00720c */ /* 0x002fe20003f05070 */
[----:B---3--:R-:W-:Y:S01]  /*08f0*/  IMAD.MOV R8, RZ, RZ, -R0 ;  /* 0x000000ffff087224 */ /* 0x008fe200078e0a00 */
[----:B------:R-:W-:Y:S01]  /*0900*/  SHF.R.U32.HI R7, RZ, R10, R7 ;  /* 0x0000000aff077219 */ /* 0x000fe20000011607 */
[----:B------:R-:W-:Y:S01]  /*0910*/  FMUL R6, R6, UR4 ;  /* 0x0000000406067c20 */ /* 0x000fe20008400000 */
[----:B------:R-:W-:-:S03]  /*0920*/  ISETP.NE.AND.EX P0, PT, R27, RZ, PT, P0 ;  /* 0x000000ff1b00720c */ /* 0x000fc60003f05300 */
[----:B------:R-:W1:Y:S01]  /*0930*/  LDC R14, c[0x0][0x148] ;  /* 0x00005200ff0e7b82 */ /* 0x000e620000000800 */
[----:B--2---:R-:W-:-:S07]  /*0940*/  IMAD R0, R5, R8, R4 ;  /* 0x0000000805007224 */ /* 0x004fce00078e0204 */
[----:B------:R-:W2:Y:S01]  /*0950*/  LDC R22, c[0x0][0x600] ;  /* 0x00018000ff167b82 */ /* 0x000ea20000000800 */
[-CC-:B----4-:R-:W-:Y:S02]  /*0960*/  SHF.R.U64 R28, R20, R12.reuse, R7.reuse ;  /* 0x0000000c141c7219 */ /* 0x190fe40000001207 */
[----:B------:R-:W-:Y:S01]  /*0970*/  SHF.R.U32.HI R5, RZ, R12, R7 ;  /* 0x0000000cff057219 */ /* 0x000fe20000011607 */
[----:B------:R-:W-:Y:S01]  /*0980*/  IMAD.MOV.U32 R7, RZ, RZ, 0x1 ;  /* 0x00000001ff077424 */ /* 0x000fe200078e00ff */
[----:B------:R3:W4:Y:S03]  /*0990*/  F2I.U32.TRUNC.NTZ R12, R6 ;  /* 0x00000006000c7305 */ /* 0x000726000020f000 */
[----:B------:R-:W1:Y:S01]  /*09a0*/  LDC R15, c[0x0][0x648] ;  /* 0x00019200ff0f7b82 */ /* 0x000e620000000800 */
[-C--:B0-----:R-:W-:Y:S02]  /*09b0*/  SHF.L.U32 R4, R9, R24.reuse, RZ ;  /* 0x0000001809047219 */ /* 0x081fe400000006ff */
[----:B------:R-:W-:-:S02]  /*09c0*/  SHF.R.U64 R30, R28, R24, R5 ;  /* 0x000000181c1e7219 */ /* 0x000fc40000001205 */
[----:B------:R-:W-:Y:S02]  /*09d0*/  LOP3.LUT R11, RZ, R4, RZ, 0x33, !PT ;  /* 0x00000004ff0b7212 */ /* 0x000fe400078e33ff */
[-C--:B------:R-:W-:Y:S01]  /*09e0*/  SHF.R.U32.HI R5, RZ, R24.reuse, R5 ;  /* 0x00000018ff057219 */ /* 0x080fe20000011605 */
[----:B------:R-:W0:Y:S01]  /*09f0*/  LDC R21, c[0x0][0x638] ;  /* 0x00018e00ff157b82 */ /* 0x000e220000000800 */
[----:B------:R-:W-:Y:S01]  /*0a00*/  SHF.L.U32 R10, R7, R24, RZ ;  /* 0x00000018070a7219 */ /* 0x000fe200000006ff */
[----:B------:R-:W-:-:S06]  /*0a10*/  IMAD.MOV.U32 R4, RZ, RZ, R30 ;  /* 0x000000ffff047224 */ /* 0x000fcc00078e001e */
[----:B------:R-:W0:Y:S01]  /*0a20*/  LDC R152, c[0x0][0x610] ;  /* 0x00018400ff987b82 */ /* 0x000e220000000800 */
[----:B---34-:R-:W-:Y:S05]  /*0a30*/  @!P0 BRA `(.L_x_6) ;  /* 0x0000000000288947 */ /* 0x018fea0003800000 */
[----:B------:R-:W3:Y:S02]  /*0a40*/  LDC R9, c[0x0][0x64c] ;  /* 0x00019300ff097b82 */ /* 0x000ee40000000800 */
[----:B---3--:R-:W-:-:S05]  /*0a50*/  IADD3 R9, P0, R30, R9, RZ ;  /* 0x000000091e097210 */ /* 0x008fca0007f1e0ff */
        /* <DEDUP_REMOVED lines=8> */
.L_x_6:
[----:B-1----:R-:W-:Y:S01]  /*0ae0*/  SHF.R.U64 R4, R4, R15, R5 ;  /* 0x0000000f04047219 */ /* 0x002fe20000001205 */
[----:B--2---:R-:W-:Y:S01]  /*0af0*/  VIADD R5, R22, 0xffffffff ;  /* 0xffffffff16057836 */ /* 0x004fe20000000000 */
[----:B------:R-:W-:Y:S01]  /*0b00*/  LOP3.LUT R11, R28, R11, RZ, 0xc0, !PT ;  /* 0x0000000b1c0b7212 */ /* 0x000fe200078ec0ff */
[----:B------:R-:W-:Y:S02]  /*0b10*/  IMAD.MOV R12, RZ, RZ, -R12 ;  /* 0x000000ffff0c7224 */ /* 0x000fe400078e0a0c */
[----:B------:R-:W-:Y:S01]  /*0b20*/  IMAD.MOV R6, RZ, RZ, -R4 ;  /* 0x000000ffff067224 */ /* 0x000fe200078e0a04 */
[----:B------:R-:W-:Y:S01]  /*0b30*/  LOP3.LUT R5, R20, R5, RZ, 0xc0, !PT ;  /* 0x0000000514057212 */ /* 0x000fe200078ec0ff */
[----:B------:R-:W-:Y:S02]  /*0b40*/  @P3 IMAD R0, R14, R12, R3 ;  /* 0x0000000c0e003224 */ /* 0x000fe400078e0203 */
[----:B------:R-:W-:Y:S02]  /*0b50*/  IMAD R11, R10, R4, R11 ;  /* 0x000000040a0b7224 */ /* 0x000fe400078e020b */
[----:B0-----:R-:W-:-:S02]  /*0b60*/  IMAD R3, R6, R21, R30 ;  /* 0x0000001506037224 */ /* 0x001fc400078e021e */
[----:B------:R-:W-:Y:S02]  /*0b70*/  IMAD R152, R11, R152, R0 ;  /* 0x000000980b987224 */ /* 0x000fe400078e0200 */
[----:B------:R-:W-:Y:S02]  /*0b80*/  IMAD R3, R3, R22, R5 ;  /* 0x0000001603037224 */ /* 0x000fe400078e0205 */
[----:B------:R-:W-:Y:S02]  /*0b90*/  IMAD.MOV.U32 R0, RZ, RZ, 0x1 ;  /* 0x00000001ff007424 */ /* 0x000fe400078e00ff */
[----:B------:R-:W-:Y:S01]  /*0ba0*/  IMAD.MOV.U32 R22, RZ, RZ, R25 ;  /* 0x000000ffff167224 */ /* 0x000fe200078e0019 */
[----:B------:R-:W-:Y:S02]  /*0bb0*/  SEL R23, R3, R152, !P3 ;  /* 0x0000009803177207 */ /* 0x000fe40005800000 */
[----:B------:R-:W-:-:S07]  /*0bc0*/  SEL R152, R152, R3, !P3 ;  /* 0x0000000398987207 */ /* 0x000fce0005800000 */
.L_x_4:
[----:B------:R-:W-:-:S08]  /*0bd0*/  NOP ;  /* 0x0000000000007918 */ /* 0x000fd00000000000 */
[----:B------:R-:W0:Y:S02]  /*0be0*/  USETMAXREG.TRY_ALLOC.CTAPOOL UP0, 0xe8 ;  /* 0x000000e8000079c8 */ /* 0x000e240008000600 */
[----:B0-----:R-:W-:-:S13]  /*0bf0*/  PLOP3.LUT P0, PT, PT, PT, UP0, 0x80, 0x0 ;  /* 0x000000000000781c */ /* 0x001fda0003f0f008 */
[----:B------:R-:W-:Y:S05]  /*0c00*/  @!P0 BRA `(.L_x_4) ;  /* 0xfffffffc00f08947 */ /* 0x000fea000383ffff */
[----:B------:R-:W-:Y:S01]  /*0c10*/  ULDC.64 UR4, c[0x0][0x598] ;  /* 0x0001660000047ab9 */ /* 0x000fe20000000a00 */
[----:B------:R-:W-:Y:S01]  /*0c20*/  ULDC.64 UR36, c[0x0][0x208] ;  /* 0x0000820000247ab9 */ /* 0x000fe20000000a00 */
[----:B------:R-:W-:-:S04]  /*0c30*/  ISETP.NE.U32.AND P0, PT, RZ, UR4, PT ;  /* 0x00000004ff007c0c */ /* 0x000fc8000bf05070 */
[----:B------:R-:W-:-:S13]  /*0c40*/  ISETP.NE.AND.EX P0, PT, RZ, UR5, PT, P0 ;  /* 0x00000005ff007c0c */ /* 0x000fda000bf05300 */
[----:B------:R-:W-:Y:S05]  /*0c50*/  @!P0 BRA `(.L_x_7) ;  /* 0x00000000001c8947 */ /* 0x000fea0003800000 */
[----:B------:R-:W0:Y:S02]  /*0c60*/  LDC.64 R4, c[0x0][0x598] ;  /* 0x00016600ff047b82 */ /* 0x000e240000000a00 */
[----:B0-----:R-:W2:Y:S02]  /*0c70*/  LDG.E.64 R4, desc[UR36][R4.64] ;  /* 0x0000002404047981 */ /* 0x001ea4000c1e1b00 */
[----:B--2---:R-:W-:-:S04]  /*0c80*/  ISETP.NE.U32.AND P0, PT, R4, RZ, PT ;  /* 0x000000ff0400720c */ /* 0x004fc80003f05070 */
[----:B------:R-:W-:-:S13]  /*0c90*/  ISETP.NE.AND.EX P0, PT, R5, RZ, PT, P0 ;  /* 0x000000ff0500720c */ /* 0x000fda0003f05300 */
[----:B------:R-:W-:Y:S05]  /*0ca0*/  @!P0 BRA `(.L_x_7) ;  /* 0x0000000000088947 */ /* 0x000fea0003800000 */
[----:B------:R0:W5:Y:S01]  /*0cb0*/  LD.E R153, desc[UR36][R4.64] ;  /* 0x0000002404997980 */ /* 0x000162000c101900 */
[----:B------:R-:W-:Y:S05]  /*0cc0*/  BRA `(.L_x_8) ;  /* 0x0000000000247947 */ /* 0x000fea0003800000 */
.L_x_7:
[----:B------:R-:W-:Y:S02]  /*0cd0*/  ULDC.64 UR4, c[0x0][0x588] ;  /* 0x0001620000047ab9 */ /* 0x000fe40000000a00 */
[----:B------:R-:W-:-:S04]  /*0ce0*/  ISETP.NE.U32.AND P0, PT, RZ, UR4, PT ;  /* 0x00000004ff007c0c */ /* 0x000fc8000bf05070 */
[----:B------:R-:W-:-:S13]  /*0cf0*/  ISETP.NE.AND.EX P0, PT, RZ, UR5, PT, P0 ;  /* 0x00000005ff007c0c */ /* 0x000fda000bf05300 */
[----:B------:R-:W-:Y:S05]  /*0d00*/  @!P0 BRA `(.L_x_9) ;  /* 0x00000000000c8947 */ /* 0x000fea0003800000 */
[----:B------:R-:W0:Y:S02]  /*0d10*/  LDC.64 R4, c[0x0][0x588] ;  /* 0x00016200ff047b82 */ /* 0x000e240000000a00 */
[----:B0-----:R1:W5:Y:S01]  /*0d20*/  LDG.E R153, desc[UR36][R4.64] ;  /* 0x0000002404997981 */ /* 0x001362000c1e1900 */
[----:B------:R-:W-:Y:S05]  /*0d30*/  BRA `(.L_x_8) ;  /* 0x0000000000087947 */ /* 0x000fea0003800000 */
.L_x_9:
[----:B------:R-:W-:Y:S02]  /*0d40*/  ULDC UR4, c[0x0][0x580] ;  /* 0x0001600000047ab9 */ /* 0x000fe40000000800 */
[----:B------:R-:W-:-:S07]  /*0d50*/  IMAD.U32 R153, RZ, RZ, UR4 ;  /* 0x00000004ff997e24 */ /* 0x000fce000f8e00ff */
.L_x_8:
[----:B------:R-:W-:Y:S02]  /*0d60*/  ULDC.64 UR4, c[0x0][0x5a0] ;  /* 0x0001680000047ab9 */ /* 0x000fe40000000a00 */
[----:B------:R-:W-:-:S04]  /*0d70*/  ISETP.NE.U32.AND P0, PT, RZ, UR4, PT ;  /* 0x00000004ff007c0c */ /* 0x000fc8000bf05070 */
[----:B------:R-:W-:-:S13]  /*0d80*/  ISETP.NE.AND.EX P0, PT, RZ, UR5, PT, P0 ;  /* 0x00000005ff007c0c */ /* 0x000fda000bf05300 */
[----:B------:R-:W-:Y:S05]  /*0d90*/  @!P0 BRA `(.L_x_10) ;  /* 0x00000000001c8947 */ /* 0x000fea0003800000 */
[----:B01----:R-:W0:Y:S02]  /*0da0*/  LDC.64 R4, c[0x0][0x5a0] ;  /* 0x00016800ff047b82 */ /* 0x003e240000000a00 */
[----:B0-----:R-:W2:Y:S02]  /*0db0*/  LDG.E.64 R4, desc[UR36][R4.64] ;  /* 0x0000002404047981 */ /* 0x001ea4000c1e1b00 */
[----:B--2---:R-:W-:-:S04]  /*0dc0*/  ISETP.NE.U32.AND P0, PT, R4, RZ, PT ;  /* 0x000000ff0400720c */ /* 0x004fc80003f05070 */
[----:B------:R-:W-:-:S13]  /*0dd0*/  ISETP.NE.AND.EX P0, PT, R5, RZ, PT, P0 ;  /* 0x000000ff0500720c */ /* 0x000fda0003f05300 */
[----:B------:R-:W-:Y:S05]  /*0de0*/  @!P0 BRA `(.L_x_10) ;  /* 0x0000000000088947 */ /* 0x000fea0003800000 */
[----:B------:R0:W5:Y:S01]  /*0df0*/  LD.E R154, desc[UR36][R4.64] ;  /* 0x00000024049a7980 */ /* 0x000162000c101900 */
[----:B------:R-:W-:Y:S05]  /*0e00*/  BRA `(.L_x_11) ;  /* 0x0000000000247947 */ /* 0x000fea0003800000 */
.L_x_10:
[----:B------:R-:W-:Y:S02]  /*0e10*/  ULDC.64 UR4, c[0x0][0x590] ;  /* 0x0001640000047ab9 */ /* 0x000fe40000000a00 */
[----:B------:R-:W-:-:S04]  /*0e20*/  ISETP.NE.U32.AND P0, PT, RZ, UR4, PT ;  /* 0x00000004ff007c0c */ /* 0x000fc8000bf05070 */
[----:B------:R-:W-:-:S13]  /*0e30*/  ISETP.NE.AND.EX P0, PT, RZ, UR5, PT, P0 ;  /* 0x00000005ff007c0c */ /* 0x000fda000bf05300 */
[----:B------:R-:W-:Y:S05]  /*0e40*/  @!P0 BRA `(.L_x_12) ;  /* 0x00000000000c8947 */ /* 0x000fea0003800000 */
[----:B------:R-:W2:Y:S02]  /*0e50*/  LDC.64 R154, c[0x0][0x590] ;  /* 0x00016400ff9a7b82 */ /* 0x000ea40000000a00 */
[----:B--2---:R2:W5:Y:S01]  /*0e60*/  LDG.E R154, desc[UR36][R154.64] ;  /* 0x000000249a9a7981 */ /* 0x004562000c1e1900 */
[----:B------:R-:W-:Y:S05]  /*0e70*/  BRA `(.L_x_11) ;  /* 0x0000000000087947 */ /* 0x000fea0003800000 */
.L_x_12:
[----:B------:R-:W-:Y:S02]  /*0e80*/  ULDC UR4, c[0x0][0x584] ;  /* 0x0001610000047ab9 */ /* 0x000fe40000000800 */
[----:B------:R-:W-:-:S07]  /*0e90*/  IMAD.U32 R154, RZ, RZ, UR4 ;  /* 0x00000004ff9a7e24 */ /* 0x000fce000f8e00ff */
.L_x_11:
[----:B------:R-:W-:-:S13]  /*0ea0*/  LOP3.LUT P0, RZ, R0, 0xff, RZ, 0xc0, !PT ;  /* 0x000000ff00ff7812 */ /* 0x000fda000780c0ff */
[----:B------:R-:W-:Y:S05]  /*0eb0*/  @!P0 EXIT ;  /* 0x000000000000894d */ /* 0x000fea0003800000 */
[----:B------:R-:W-:Y:S01]  /*0ec0*/  ULDC UR4, c[0x0][0x28c] ;  /* 0x0000a30000047ab9 */ /* 0x000fe20000000800 */
[----:B------:R-:W-:Y:S01]  /*0ed0*/  UMOV UR38, URZ ;  /* 0x0000003f00267c82 */ /* 0x000fe20008000000 */
[----:B------:R-:W-:Y:S01]  /*0ee0*/  UIADD3 UR4, UR4, 0x7f, URZ ;  /* 0x0000007f04047890 */ /* 0x000fe2000fffe03f */
[----:B------:R-:W-:-:S03]  /*0ef0*/  UMOV UR39, URZ ;  /* 0x0000003f00277c82 */ /* 0x000fc60008000000 */
[----:B------:R-:W-:-:S04]  /*0f00*/  USHF.R.S32.HI UR5, URZ, 0x1f, UR4 ;  /* 0x0000001f3f057899 */ /* 0x000fc80008011404 */
[----:B------:R-:W-:-:S04]  /*0f10*/  ULEA.HI UR5, UR5, UR4, URZ, 0x7 ;  /* 0x0000000405057291 */ /* 0x000fc8000f8f383f */
[----:B------:R-:W-:-:S12]  /*0f20*/  USHF.R.S32.HI UR40, URZ, 0x7, UR5 ;  /* 0x000000073f287899 */ /* 0x000fd80008011405 */
.L_x_290:
[----:B------:R-:W-:Y:S01]  /*0f30*/  LOP3.LUT R0, R18, 0x80, RZ, 0xc0, !PT ;  /* 0x0000008012007812 */ /* 0x000fe200078ec0ff */
[----:B---3--:R-:W3:Y:S01]  /*0f40*/  S2UR UR7, SR_CgaCtaId ;  /* 0x00000000000779c3 */ /* 0x008ee20000008800 */
[----:B------:R-:W-:Y:S02]  /*0f50*/  UMOV UR6, 0x400 ;  /* 0x0000040000067882 */ /* 0x000fe40000000000 */
[----:B------:R-:W-:-:S06]  /*0f60*/  SHF.R.U32.HI R0, RZ, 0x7, R0 ;  /* 0x00000007ff007819 */ /* 0x000fcc0000011600 */
[----:B----4-:R-:W4:Y:S01]  /*0f70*/  SHFL.IDX PT, R0, R0, RZ, 0x1f ;  /* 0x00001fff00007589 */ /* 0x010f2200000e0000 */
[----:B---3--:R-:W-:Y:S01]  /*0f80*/  ULEA UR6, UR7, UR6, 0x18 ;  /* 0x0000000607067291 */ /* 0x008fe2000f8ec03f */
[----:B----4-:R-:W-:-:S13]  /*0f90*/  R2UR UR4, R0 ;  /* 0x00000000000472ca */ /* 0x010fda00000e0000 */
[----:B------:R-:W-:-:S04]  /*0fa0*/  ULEA.HI UR5, UR4, UR4, URZ, 0x1 ;  /* 0x0000000404057291 */ /* 0x000fc8000f8f083f */
[----:B------:R-:W-:-:S04]  /*0fb0*/  ULOP3.LUT UR5, UR5, 0x7fffe, URZ, 0xc0, !UPT ;  /* 0x0007fffe05057892 */ /* 0x000fc8000f8ec03f */
[----:B------:R-:W-:-:S03]  /*0fc0*/  UIADD3 UR5, UR4, -UR5, URZ ;  /* 0x8000000504057290 */ /* 0x000fc6000fffe03f */
[----:B------:R-:W-:Y:S01]  /*0fd0*/  ULDC UR4, c[0x0][0x28c] ;  /* 0x0000a30000047ab9 */ /* 0x000fe20000000800 */
[----:B------:R-:W-:Y:S01]  /*0fe0*/  ULEA UR5, UR5, UR6, 0xd ;  /* 0x0000000605057291 */ /* 0x000fe2000f8e683f */
[----:B------:R-:W-:-:S03]  /*0ff0*/  ISETP.LT.AND P0, PT, RZ, UR4, PT ;  /* 0x00000004ff007c0c */ /* 0x000fc6000bf01270 */
[----:B------:R-:W-:-:S04]  /*1000*/  UIADD3 UR5, UR5, 0x100, URZ ;  /* 0x0000010005057890 */ /* 0x000fc8000fffe03f */
[----:B------:R-:W-:-:S04]  /*1010*/  USHF.R.U32.HI UR5, URZ, 0x4, UR5 ;  /* 0x000000043f057899 */ /* 0x000fc80008011605 */
[----:B------:R-:W-:Y:S02]  /*1020*/  ULOP3.LUT UR41, UR5, 0x3fff, URZ, 0xc0, !UPT ;  /* 0x00003fff05297892 */ /* 0x000fe4000f8ec03f */
[----:B------:R-:W-:Y:S10]  /*1030*/  @P0 BRA `(.L_x_13) ;  /* 0x0000000000400947 */ /* 0x000ff40003800000 */
[----:B------:R-:W-:Y:S01]  /*1040*/  MOV R0, 0x0 ;  /* 0x0000000000007802 */ /* 0x000fe20000000f00 */
[----:B------:R-:W-:Y:S01]  /*1050*/  ULDC.64 UR4, c[0x4][0x68] ;  /* 0x01001a0000047ab9 */ /* 0x000fe20000000a00 */
[----:B------:R-:W-:Y:S01]  /*1060*/  ULDC.64 UR6, c[0x4][0x8] ;  /* 0x0100020000067ab9 */ /* 0x000fe20000000a00 */
[----:B01----:R-:W-:Y:S01]  /*1070*/  IMAD.U32 R4, RZ, RZ, UR4 ;  /* 0x00000004ff047e24 */ /* 0x003fe2000f8e00ff */
[----:B------:R0:W1:Y:S01]  /*1080*/  LDC.64 R14, c[0x4][R0] ;  /* 0x01000000000e7b82 */ /* 0x0000620000000a00 */
[----:B------:R-:W-:Y:S01]  /*1090*/  IMAD.U32 R5, RZ, RZ, UR5 ;  /* 0x00000005ff057e24 */ /* 0x000fe2000f8e00ff */
[----:B------:R-:W-:Y:S01]  /*10a0*/  ULDC.64 UR4, c[0x4][0x70] ;  /* 0x01001c0000047ab9 */ /* 0x000fe20000000a00 */
[----:B------:R-:W-:Y:S02]  /*10b0*/  IMAD.U32 R10, RZ, RZ, UR6 ;  /* 0x00000006ff0a7e24 */ /* 0x000fe4000f8e00ff */
[----:B------:R-:W-:Y:S02]  /*10c0*/  IMAD.U32 R6, RZ, RZ, UR4 ;  /* 0x00000004ff067e24 */ /* 0x000fe4000f8e00ff */
[----:B------:R-:W-:-:S02]  /*10d0*/  IMAD.U32 R7, RZ, RZ, UR5 ;  /* 0x00000005ff077e24 */ /* 0x000fc4000f8e00ff */
[----:B------:R-:W-:Y:S02]  /*10e0*/  IMAD.U32 R11, RZ, RZ, UR7 ;  /* 0x00000007ff0b7e24 */ /* 0x000fe4000f8e00ff */
[----:B------:R-:W-:Y:S02]  /*10f0*/  IMAD.MOV.U32 R8, RZ, RZ, 0x1e1 ;  /* 0x000001e1ff087424 */ /* 0x000fe400078e00ff */
[----:B------:R-:W-:Y:S02]  /*1100*/  IMAD.MOV.U32 R12, RZ, RZ, 0x1 ;  /* 0x00000001ff0c7424 */ /* 0x000fe400078e00ff */
[----:B0-----:R-:W-:-:S07]  /*1110*/  IMAD.MOV.U32 R13, RZ, RZ, RZ ;  /* 0x000000ffff0d7224 */ /* 0x001fce00078e00ff */
[----:B------:R-:W-:-:S07]  /*1120*/  LEPC R20, `(.L_x_13) ;  /* 0x000000001014794e */ /* 0x000fce0000000000 */
[----:B-12--5:R-:W-:Y:S05]  /*1130*/  CALL.ABS.NOINC R14 ;  /* 0x000000000e007343 */ /* 0x026fea0003c00000 */
.L_x_13:
[----:B------:R-:W-:-:S04]  /*1140*/  LOP3.LUT R0, R19, 0x1, RZ, 0xfc, !PT ;  /* 0x0000000113007812 */ /* 0x000fc800078efcff */
[----:B------:R-:W-:-:S13]  /*1150*/  ISETP.NE.AND P0, PT, R0, 0x3, PT ;  /* 0x000000030000780c */ /* 0x000fda0003f05270 */
[----:B------:R-:W-:Y:S05]  /*1160*/  @!P0 BRA `(.L_x_14) ;  /* 0x0000000000048947 */ /* 0x000fea0003800000 */
[----:B------:R-:W-:Y:S01]  /*1170*/  BPT.TRAP 0x1 ;  /* 0x000000040000795c */ /* 0x000fe20000300000 */
.L_x_14:
[----:B------:R-:W3:Y:S01]  /*1180*/  S2UR UR5, SR_CgaCtaId ;  /* 0x00000000000579c3 */ /* 0x000ee20000008800 */
[----:B------:R-:W-:Y:S01]  /*1190*/  UMOV UR4, 0x400 ;  /* 0x0000040000047882 */ /* 0x000fe20000000000 */
[----:B------:R-:W-:Y:S02]  /*11a0*/  IMAD.U32 R0, RZ, RZ, UR38 ;  /* 0x00000026ff007e24 */ /* 0x000fe4000f8e00ff */
[----:B------:R-:W-:-:S03]  /*11b0*/  IMAD.U32 R3, RZ, RZ, UR39 ;  /* 0x00000027ff037e24 */ /* 0x000fc6000f8e00ff */
[----:B------:R-:W-:Y:S01]  /*11c0*/  SHF.L.U32 R0, R0, 0x1f, RZ ;  /* 0x0000001f00007819 */ /* 0x000fe200000006ff */
[----:B---3--:R-:W-:-:S06]  /*11d0*/  ULEA UR4, UR5, UR4, 0x18 ;  /* 0x0000000405047291 */ /* 0x008fcc000f8ec03f */
[----:B------:R-:W-:-:S04]  /*11e0*/  IMAD.U32 R6, RZ, RZ, UR4 ;  /* 0x00000004ff067e24 */ /* 0x000fc8000f8e00ff */
[----:B------:R-:W-:-:S04]  /*11f0*/  IMAD R3, R3, 0x8, R6 ;  /* 0x0000000803037824 */ /* 0x000fc800078e0206 */
[----:B------:R3:W4:Y:S01]  /*1200*/  SYNCS.PHASECHK.TRANS64.TRYWAIT P1, [R3+URZ], R0 ;  /* 0x00000000030075a7 */ /* 0x000722000802017f */
[----:B------:R-:W-:Y:S05]  /*1210*/  @!P0 BRA `(.L_x_15) ;  /* 0x0000000000048947 */ /* 0x000fea0003800000 */
[----:B------:R-:W-:Y:S01]  /*1220*/  BPT.TRAP 0x1 ;  /* 0x000000040000795c */ /* 0x000fe20000300000 */
.L_x_15:
[----:B----4-:R-:W-:Y:S05]  /*1230*/  @P1 BRA `(.L_x_16) ;  /* 0x0000000000081947 */ /* 0x010fea0003800000 */
[----:B------:R-:W4:Y:S02]  /*1240*/  SYNCS.PHASECHK.TRANS64.TRYWAIT P1, [R3+URZ], R0 ;  /* 0x00000000030075a7 */ /* 0x000f24000802017f */
[----:B----4-:R-:W-:Y:S05]  /*1250*/  @!P1 BRA `(.L_x_17) ;  /* 0x00000088009c9947 */ /* 0x010fea0003800000 */
.L_x_16:
[----:B------:R-:W-:-:S04]  /*1260*/  UISETP.LT.AND UP0, UPT, UR40, 0x1, UPT ;  /* 0x000000012800788c */ /* 0x000fc8000bf01270 */
[----:B------:R-:W-:-:S06]  /*1270*/  USEL UR4, UR40, 0x1, UP0 ;  /* 0x0000000128047887 */ /* 0x000fcc0008000000 */
[----:B---34-:R-:W-:Y:S01]  /*1280*/  IMAD.U32 R0, RZ, RZ, UR4 ;  /* 0x00000004ff007e24 */ /* 0x018fe2000f8e00ff */
[----:B------:R-:W-:Y:S05]  /*1290*/  WARPSYNC.ALL ;  /* 0x0000000000007948 */ /* 0x000fea0003800000 */
[----:B------:R-:W-:-:S04]  /*12a0*/  IADD3 R0, -R0, UR40, RZ ;  /* 0x0000002800007c10 */ /* 0x000fc8000fffe1ff */
[----:B------:R-:W-:Y:S02]  /*12b0*/  ISETP.GE.AND P1, PT, R0, 0x1, PT ;  /* 0x000000010000780c */ /* 0x000fe40003f26270 */
[----:B------:R-:W-:Y:S01]  /*12c0*/  R2UR UR4, R6 ;  /* 0x00000000060472ca */ /* 0x000fe200000e0000 */
[----:B------:R-:W-:Y:S01]  /*12d0*/  WARPGROUP.ARRIVE ;  /* 0x00000000000079c5 */ /* 0x000fe20000000000 */
[----:B------:R-:W-:Y:S01]  /*12e0*/  UMOV UR9, 0x40000040 ;  /* 0x4000004000097882 */ /* 0x000fe20000000000 */
[----:B------:R-:W-:-:S10]  /*12f0*/  UMOV UR11, 0x40000040 ;  /* 0x40000040000b7882 */ /* 0x000fd40000000000 */
[----:B------:R-:W-:-:S04]  /*1300*/  UIADD3 UR4, UR4, 0x10100, URZ ;  /* 0x0001010004047890 */ /* 0x000fc8000fffe03f */
[----:B------:R-:W-:-:S04]  /*1310*/  USHF.R.U32.HI UR4, URZ, 0x4, UR4 ;  /* 0x000000043f047899 */ /* 0x000fc80008011604 */
[----:B------:R-:W-:Y:S02]  /*1320*/  ULOP3.LUT UR5, UR4, 0x3fff, URZ, 0xc0, !UPT ;  /* 0x00003fff04057892 */ /* 0x000fe4000f8ec03f */
[----:B------:R-:W-:Y:S02]  /*1330*/  ULOP3.LUT UR4, UR41, 0x10000, URZ, 0xfc, !UPT ;  /* 0x0001000029047892 */ /* 0x000fe4000f8efc3f */
[----:B------:R-:W-:Y:S02]  /*1340*/  ULOP3.LUT UR5, UR5, 0x10000, URZ, 0xfc, !UPT ;  /* 0x0001000005057892 */ /* 0x000fe4000f8efc3f */
[----:B------:R-:W-:Y:S02]  /*1350*/  ULEA UR6, UR39, UR4, 0xa ;  /* 0x0000000427067291 */ /* 0x000fe4000f8e503f */
[----:B------:R-:W-:-:S05]  /*1360*/  ULEA UR7, UR39, UR5, 0xb ;  /* 0x0000000527077291 */ /* 0x000fca000f8e583f */
[----:B------:R-:W-:Y:S02]  /*1370*/  UMOV UR8, UR6 ;  /* 0x0000000600087c82 */ /* 0x000fe40008000000 */
[----:B------:R-:W-:Y:S02]  /*1380*/  UMOV UR10, UR7 ;  /* 0x00000007000a7c82 */ /* 0x000fe40008000000 */
[----:B------:R-:W-:Y:S01]  /*1390*/  IGMMA.64x256x32.S8.S8 R24, gdesc[UR8], RZ, !UPT, gsb0 ;  /* 0x06600000081879f1 */ /* 0x000fe2000c0410ff */
[----:B------:R-:W-:Y:S02]  /*13a0*/  UIADD3 UR8, UR6, 0x2, URZ ;  /* 0x0000000206087890 */ /* 0x000fe4000fffe03f */
[----:B------:R-:W-:Y:S01]  /*13b0*/  UIADD3 UR10, UR7, 0x2, URZ ;  /* 0x00000002070a7890 */ /* 0x000fe2000fffe03f */
[----:B------:R-:W-:Y:S01]  /*13c0*/  UMOV UR9, 0x40000040 ;  /* 0x4000004000097882 */ /* 0x000fe20000000000 */
[----:B------:R-:W-:Y:S01]  /*13d0*/  UMOV UR11, 0x40000040 ;  /* 0x40000040000b7882 */ /* 0x000fe20000000000 */
[----:B------:R-:W-:-:S02]  /*13e0*/  WARPGROUP.DEPBAR.LE gsb0, 0x0 ;  /* 0x00008000000079c5 */ /* 0x000fc40000010000 */
[----:B------:R-:W-:-:S06]  /*13f0*/  WARPGROUP.ARRIVE ;  /* 0x00000000000079c5 */ /* 0x000fcc0000000000 */
[----:B------:R-:W-:Y:S01]  /*1400*/  IGMMA.64x256x32.S8.S8 R24, gdesc[UR8], R24, gsb0 ;  /* 0x06600000081879f1 */ /* 0x000fe20008041018 */
[----:B------:R-:W-:Y:S02]  /*1410*/  UIADD3 UR8, UR6, 0x4, URZ ;  /* 0x0000000406087890 */ /* 0x000fe4000fffe03f */
[----:B------:R-:W-:Y:S01]  /*1420*/  UIADD3 UR10, UR7, 0x4, URZ ;  /* 0x00000004070a7890 */ /* 0x000fe2000fffe03f */
[----:B------:R-:W-:Y:S01]  /*1430*/  UMOV UR9, 0x40000040 ;  /* 0x4000004000097882 */ /* 0x000fe20000000000 */
[----:B------:R-:W-:Y:S01]  /*1440*/  UMOV UR11, 0x40000040 ;  /* 0x40000040000b7882 */ /* 0x000fe20000000000 */
[----:B------:R-:W-:Y:S02]  /*1450*/  WARPGROUP.DEPBAR.LE gsb0, 0x0 ;  /* 0x00008000000079c5 */ /* 0x000fe40000010000 */
        /* <DEDUP_REMOVED lines=8> */
[----:B------:R-:W-:Y:S03]  /*14e0*/  IGMMA.64x256x32.S8.S8 R24, gdesc[UR8], R24, gsb0 ;  /* 0x06600000081879f1 */ /* 0x000fe60008041018 */
[----:B------:R-:W-:Y:S02]  /*14f0*/  WARPGROUP.DEPBAR.LE gsb0, 0x0 ;  /* 0x00008000000079c5 */ /* 0x000fe40000010000 */
[----:B------:R-:W-:Y:S05]  /*1500*/  @!P1 BRA `(.L_x_18) ;  /* 0x0000000400209947 */ /* 0x000fea0003800000 */
[----:B------:R-:W-:Y:S02]  /*1510*/  UIADD3 UR6, UR39, 0x1, URZ ;  /* 0x0000000127067890 */ /* 0x000fe4000fffe03f */
[----:B------:R-:W-:Y:S02]  /*1520*/  IMAD.U32 R3, RZ, RZ, UR39 ;  /* 0x00000027ff037e24 */ /* 0x000fe4000f8e00ff */
[----:B------:R-:W-:-:S04]  /*1530*/  UISETP.NE.AND UP0, UPT, UR6, 0x4, UPT ;  /* 0x000000040600788c */ /* 0x000fc8000bf05270 */
[----:B------:R-:W-:Y:S02]  /*1540*/  USEL UR7, URZ, 0x1, UP0 ;  /* 0x000000013f077887 */ /* 0x000fe40008000000 */
[----:B------:R-:W-:Y:S02]  /*1550*/  USEL UR6, UR6, URZ, UP0 ;  /* 0x0000003f06067287 */ /* 0x000fe40008000000 */
[----:B------:R-:W-:-:S06]  /*1560*/  ULOP3.LUT UR7, UR38, UR7, URZ, 0x3c, !UPT ;  /* 0x0000000726077292 */ /* 0x000fcc000f8e3c3f */
[----:B------:R-:W-:-:S07]  /*1570*/  IMAD.U32 R7, RZ, RZ, UR7 ;  /* 0x00000007ff077e24 */ /* 0x000fce000f8e00ff */
.L_x_25:
[----:B------:R-:W-:Y:S05]  /*1580*/  @!P0 BRA `(.L_x_19) ;  /* 0x0000000000048947 */ /* 0x000fea0003800000 */
[----:B------:R-:W-:Y:S01]  /*1590*/  BPT.TRAP 0x1 ;  /* 0x000000040000795c */ /* 0x000fe20000300000 */
.L_x_19:
[----:B------:R-:W3:Y:S01]  /*15a0*/  S2UR UR8, SR_CgaCtaId ;  /* 0x00000000000879c3 */ /* 0x000ee20000008800 */
[----:B------:R-:W-:Y:S01]  /*15b0*/  UMOV UR7, 0x400 ;  /* 0x0000040000077882 */ /* 0x000fe20000000000 */
[----:B01----:R-:W-:Y:S01]  /*15c0*/  IMAD.U32 R5, RZ, RZ, UR6 ;  /* 0x00000006ff057e24 */ /* 0x003fe2000f8e00ff */
[----:B------:R-:W-:Y:S01]  /*15d0*/  SHF.L.U32 R4, R7, 0x1f, RZ ;  /* 0x0000001f07047819 */ /* 0x000fe200000006ff */
[----:B---3--:R-:W-:-:S06]  /*15e0*/  ULEA UR7, UR8, UR7, 0x18 ;  /* 0x0000000708077291 */ /* 0x008fcc000f8ec03f */
[----:B------:R-:W-:-:S04]  /*15f0*/  IMAD.U32 R6, RZ, RZ, UR7 ;  /* 0x00000007ff067e24 */ /* 0x000fc8000f8e00ff */
[----:B------:R-:W-:-:S04]  /*1600*/  IMAD R5, R5, 0x8, R6 ;  /* 0x0000000805057824 */ /* 0x000fc800078e0206 */
[----:B------:R0:W1:Y:S01]  /*1610*/  SYNCS.PHASECHK.TRANS64.TRYWAIT P1, [R5+URZ], R4 ;  /* 0x00000004050075a7 */ /* 0x000062000802017f */
[----:B------:R-:W-:Y:S05]  /*1620*/  @!P0 BRA `(.L_x_20) ;  /* 0x0000000000048947 */ /* 0x000fea0003800000 */
[----:B------:R-:W-:Y:S01]  /*1630*/  BPT.TRAP 0x1 ;  /* 0x000000040000795c */ /* 0x000fe20000300000 */
.L_x_20:
[----:B-1----:R-:W-:Y:S05]  /*1640*/  @P1 BRA `(.L_x_21) ;  /* 0x0000000000081947 */ /* 0x002fea0003800000 */
[----:B------:R-:W1:Y:S02]  /*1650*/  SYNCS.PHASECHK.TRANS64.TRYWAIT P1, [R5+URZ], R4 ;  /* 0x00000004050075a7 */ /* 0x000e64000802017f */
[----:B-1----:R-:W-:Y:S05]  /*1660*/  @!P1 BRA `(.L_x_22) ;  /* 0x0000008400ac9947 */ /* 0x002fea0003800000 */
.L_x_21:
[----:B------:R-:W-:Y:S01]  /*1670*/  ULEA UR7, UR6, UR4, 0xa ;  /* 0x0000000406077291 */ /* 0x000fe2000f8e503f */
[----:B------:R-:W-:Y:S01]  /*1680*/  WARPGROUP.ARRIVE ;  /* 0x00000000000079c5 */ /* 0x000fe20000000000 */
[----:B------:R-:W-:Y:S01]  /*1690*/  ULEA UR12, UR6, UR5, 0xb ;  /* 0x00000005060c7291 */ /* 0x000fe2000f8e583f */
[----:B------:R-:W-:Y:S01]  /*16a0*/  UMOV UR9, 0x40000040 ;  /* 0x4000004000097882 */ /* 0x000fe20000000000 */
[----:B------:R-:W-:-:S03]  /*16b0*/  UMOV UR11, 0x40000040 ;  /* 0x40000040000b7882 */ /* 0x000fc60000000000 */
[----:B------:R-:W-:Y:S02]  /*16c0*/  UMOV UR8, UR7 ;  /* 0x0000000700087c82 */ /* 0x000fe40008000000 */
[----:B------:R-:W-:Y:S02]  /*16d0*/  UMOV UR10, UR12 ;  /* 0x0000000c000a7c82 */ /* 0x000fe40008000000 */
[----:B------:R-:W-:Y:S01]  /*16e0*/  IGMMA.64x256x32.S8.S8 R24, gdesc[UR8], R24, gsb0 ;  /* 0x06600000081879f1 */ /* 0x000fe20008041018 */
        /* <DEDUP_REMOVED lines=23> */
[----:B------:R-:W-:Y:S01]  /*1860*/  BPT.TRAP 0x1 ;  /* 0x000000040000795c */ /* 0x000fe20000300000 */
.L_x_23:
[----:B01----:R-:W-:Y:S01]  /*1870*/  IMAD R4, R3, 0x8, R6 ;  /* 0x0000000803047824 */ /* 0x003fe200078e0206 */
[----:B------:R-:W-:-:S03]  /*1880*/  ISETP.GT.U32.AND P1, PT, R19, 0x1, PT ;  /* 0x000000011300780c */ /* 0x000fc60003f24070 */
[----:B------:R-:W-:-:S05]  /*1890*/  VIADD R4, R4, 0x20 ;  /* 0x0000002004047836 */ /* 0x000fca0000000000 */
[----:B------:R-:W-:-:S04]  /*18a0*/  PRMT R4, RZ, 0x654, R4 ;  /* 0x00000654ff047816 */ /* 0x000fc80000000004 */
[----:B------:R0:W-:Y:S01]  /*18b0*/  SYNCS.ARRIVE.TRANS64.RED.A1T0 RZ, [R4+URZ], RZ ;  /* 0x000000ff04ff79a7 */ /* 0x0001e2000810043f */
[----:B------:R-:W-:Y:S05]  /*18c0*/  @P1 BRA `(.L_x_24) ;  /* 0x0000000000041947 */ /* 0x000fea0003800000 */
[----:B------:R-:W-:Y:S01]  /*18d0*/  BPT.TRAP 0x1 ;  /* 0x000000040000795c */ /* 0x000fe20000300000 */
.L_x_24:
[----:B------:R-:W-:Y:S01]  /*18e0*/  UIADD3 UR6, UR6, 0x1, URZ ;  /* 0x0000000106067890 */ /* 0x000fe2000fffe03f */
[C---:B------:R-:W-:Y:S01]  /*18f0*/  ISETP.GT.AND P2, PT, R0.reuse, 0x1, PT ;  /* 0x000000010000780c */ /* 0x040fe20003f44270 */
[----:B------:R-:W-:Y:S02]  /*1900*/  VIADD R3, R3, 0x1 ;  /* 0x0000000103037836 */ /* 0x000fe40000000000 */
[----:B------:R-:W-:Y:S01]  /*1910*/  UISETP.NE.AND UP0, UPT, UR6, 0x4, UPT ;  /* 0x000000040600788c */ /* 0x000fe2000bf05270 */
[----:B------:R-:W-:Y:S02]  /*1920*/  VIADD R0, R0, 0xffffffff ;  /* 0xffffffff00007836 */ /* 0x000fe40000000000 */
[C---:B------:R-:W-:Y:S01]  /*1930*/  ISETP.NE.AND P1, PT, R3.reuse, 0x4, PT ;  /* 0x000000040300780c */ /* 0x040fe20003f25270 */
[----:B------:R-:W-:Y:S02]  /*1940*/  USEL UR7, URZ, 0x1, UP0 ;  /* 0x000000013f077887 */ /* 0x000fe40008000000 */
[----:B------:R-:W-:Y:S01]  /*1950*/  USEL UR6, UR6, URZ, UP0 ;  /* 0x0000003f06067287 */ /* 0x000fe20008000000 */
[----:B------:R-:W-:-:S03]  /*1960*/  SEL R3, R3, RZ, P1 ;  /* 0x000000ff03037207 */ /* 0x000fc60000800000 */
[----:B------:R-:W-:Y:S01]  /*1970*/  LOP3.LUT R7, R7, UR7, RZ, 0x3c, !PT ;  /* 0x0000000707077c12 */ /* 0x000fe2000f8e3cff */
[----:B------:R-:W-:Y:S07]  /*1980*/  @P2 BRA `(.L_x_25) ;  /* 0xfffffff800fc2947 */ /* 0x000fee000383ffff */
.L_x_18:
[----:B------:R-:W3:Y:S02]  /*1990*/  LDC R0, c[0x0][0x28c] ;  /* 0x0000a300ff007b82 */ /* 0x000ee40000000800 */
[----:B---3--:R-:W-:-:S13]  /*19a0*/  ISETP.GE.AND P1, PT, R0, 0x1, PT ;  /* 0x000000010000780c */ /* 0x008fda0003f26270 */
[----:B------:R-:W-:Y:S05]  /*19b0*/  @!P1 BRA `(.L_x_26) ;  /* 0x0000000000389947 */ /* 0x000fea0003800000 */
[----:B------:R-:W-:Y:S05]  /*19c0*/  @!P0 BRA `(.L_x_27) ;  /* 0x0000000000048947 */ /* 0x000fea0003800000 */
[----:B------:R-:W-:Y:S01]  /*19d0*/  BPT.TRAP 0x1 ;  /* 0x000000040000795c */ /* 0x000fe20000300000 */
.L_x_27:
[----:B------:R-:W-:Y:S01]  /*19e0*/  UISETP.LT.AND UP0, UPT, UR40, 0x1, UPT ;  /* 0x000000012800788c */ /* 0x000fe2000bf01270 */
[----:B------:R-:W-:-:S03]  /*19f0*/  ISETP.GT.U32.AND P0, PT, R19, 0x1, PT ;  /* 0x000000011300780c */ /* 0x000fc60003f04070 */
[----:B------:R-:W-:-:S04]  /*1a00*/  USEL UR4, UR40, 0x1, UP0 ;  /* 0x0000000128047887 */ /* 0x000fc80008000000 */
[----:B------:R-:W-:-:S04]  /*1a10*/  UIADD3 UR4, UR39, UR40, -UR4 ;  /* 0x0000002827047290 */ /* 0x000fc8000fffe804 */
[----:B------:R-:W-:-:S04]  /*1a20*/  USHF.L.U32 UR4, UR4, 0x3, URZ ;  /* 0x0000000304047899 */ /* 0x000fc8000800063f */
[----:B------:R-:W-:-:S06]  /*1a30*/  ULOP3.LUT UR4, UR4, 0x18, URZ, 0xc0, !UPT ;  /* 0x0000001804047892 */ /* 0x000fcc000f8ec03f */
[----:B------:R-:W-:-:S05]  /*1a40*/  IMAD.U32 R3, RZ, RZ, UR4 ;  /* 0x00000004ff037e24 */ /* 0x000fca000f8e00ff */
[----:B------:R-:W-:-:S04]  /*1a50*/  IADD3 R0, R6, 0x20, R3 ;  /* 0x0000002006007810 */ /* 0x000fc80007ffe003 */
[----:B------:R-:W-:-:S04]  /*1a60*/  PRMT R0, RZ, 0x654, R0 ;  /* 0x00000654ff007816 */ /* 0x000fc80000000000 */
[----:B------:R3:W-:Y:S01]  /*1a70*/  SYNCS.ARRIVE.TRANS64.RED.A1T0 RZ, [R0+URZ], RZ ;  /* 0x000000ff00ff79a7 */ /* 0x0007e2000810043f */
[----:B------:R-:W-:Y:S05]  /*1a80*/  @P0 BRA `(.L_x_26) ;  /* 0x0000000000040947 */ /* 0x000fea0003800000 */
[----:B------:R-:W-:Y:S01]  /*1a90*/  BPT.TRAP 0x1 ;  /* 0x000000040000795c */ /* 0x000fe20000300000 */
.L_x_26:
[----:B------:R-:W4:Y:S01]  /*1aa0*/  LDC R9, c[0x0][0x288] ;  /* 0x0000a200ff097b82 */ /* 0x000f220000000800 */
[--C-:B---3--:R-:W-:Y:S01]  /*1ab0*/  SHF.R.U32.HI R0, RZ, 0x2, R18.reuse ;  /* 0x00000002ff007819 */ /* 0x108fe20000011612 */
[----:B------:R-:W-:Y:S01]  /*1ac0*/  UIADD3 UR39, UR40, UR39, URZ ;  /* 0x0000002728277290 */ /* 0x000fe2000fffe03f */
[----:B01----:R-:W-:Y:S01]  /*1ad0*/  SHF.R.U32.HI R5, RZ, 0x7, R18 ;  /* 0x00000007ff057819 */ /* 0x003fe20000011612 */
[----:B------:R-:W-:Y:S01]  /*1ae0*/  ULDC UR8, c[0x0][0x284] ;  /* 0x0000a10000087ab9 */ /* 0x000fe20000000800 */
[----:B------:R-:W-:Y:S01]  /*1af0*/  LOP3.LUT R4, R18, 0x60, RZ, 0xc0, !PT ;  /* 0x0000006012047812 */ /* 0x000fe200078ec0ff */
[----:B------:R-:W-:Y:S01]  /*1b00*/  USHF.R.U32.HI UR4, URZ, 0x2, UR39 ;  /* 0x000000023f047899 */ /* 0x000fe20008011627 */
[----:B------:R-:W-:Y:S01]  /*1b10*/  LOP3.LUT R3, R0, 0x7, RZ, 0xc0, !PT ;  /* 0x0000000700037812 */ /* 0x000fe200078ec0ff */
[----:B------:R-:W-:Y:S01]  /*1b20*/  UISETP.GT.U32.AND UP1, UPT, UR39, 0x3, UPT ;  /* 0x000000032700788c */ /* 0x000fe2000bf24070 */
[----:B------:R-:W-:Y:S01]  /*1b30*/  LOP3.LUT R0, R5, 0x1, RZ, 0xc0, !PT ;  /* 0x0000000105007812 */ /* 0x000fe200078ec0ff */
[----:B------:R-:W-:Y:S01]  /*1b40*/  ULOP3.LUT UR4, UR4, 0x1, URZ, 0xc0, !UPT ;  /* 0x0000000104047892 */ /* 0x000fe2000f8ec03f */
[----:B------:R-:W-:Y:S01]  /*1b50*/  SHF.R.U32.HI R6, RZ, 0x1, R4 ;  /* 0x00000001ff067819 */ /* 0x000fe20000011604 */
[----:B------:R-:W-:Y:S01]  /*1b60*/  IMAD.SHL.U32 R4, R18, 0x2, RZ ;  /* 0x0000000212047824 */ /* 0x000fe200078e00ff */
[----:B------:R-:W-:Y:S01]  /*1b70*/  SHF.R.S32.HI R14, RZ, 0x1f, R22 ;  /* 0x0000001fff0e7819 */ /* 0x000fe20000011416 */
[----:B------:R-:W-:Y:S01]  /*1b80*/  IMAD.SHL.U32 R8, R0, 0x40, RZ ;  /* 0x0000004000087824 */ /* 0x000fe200078e00ff */
[--C-:B------:R-:W-:Y:S01]  /*1b90*/  IADD3 R5, RZ, -R6, -R3.reuse ;  /* 0x80000006ff057210 */ /* 0x100fe20007ffe803 */
[----:B------:R-:W-:Y:S01]  /*1ba0*/  UISETP.NE.U32.AND UP0, UPT, UR4, 0x1, UPT ;  /* 0x000000010400788c */ /* 0x000fe2000bf05070 */
[----:B------:R-:W-:Y:S01]  /*1bb0*/  LOP3.LUT R4, R4, 0x6, RZ, 0xc0, !PT ;  /* 0x0000000604047812 */ /* 0x000fe200078ec0ff */
[----:B------:R-:W-:Y:S01]  /*1bc0*/  ULDC.64 UR6, c[0x0][0x5d0] ;  /* 0x0001740000067ab9 */ /* 0x000fe20000000a00 */
[----:B------:R-:W-:Y:S01]  /*1bd0*/  LOP3.LUT R3, R8, 0x40, R3, 0xe2, !PT ;  /* 0x0000004008037812 */ /* 0x000fe200078ee203 */
[----:B------:R-:W-:Y:S01]  /*1be0*/  IMAD R7, R0, -0x40, R5 ;  /* 0xffffffc000077824 */ /* 0x000fe200078e0205 */
[----:B------:R-:W-:Y:S01]  /*1bf0*/  LOP3.LUT R0, R18, 0x3, RZ, 0xc0, !PT ;  /* 0x0000000312007812 */ /* 0x000fe200078ec0ff */
[----:B------:R-:W-:Y:S01]  /*1c00*/  UISETP.LT.U32.AND UP1, UPT, UR40, 0x4, UP1 ;  /* 0x000000042800788c */ /* 0x000fe20008f21070 */
[----:B------:R-:W-:Y:S01]  /*1c10*/  PRMT R8, R4, 0x6540, R23 ;  /* 0x0000654004087816 */ /* 0x000fe20000000017 */
[----:B------:R-:W-:Y:S01]  /*1c20*/  IMAD.SHL.U32 R23, R23, 0x100, RZ ;  /* 0x0000010017177824 */ /* 0x000fe200078e00ff */
[----:B------:R-:W-:Y:S01]  /*1c30*/  UISETP.GT.U32.AND UP0, UPT, UR40, 0x3, !UP0 ;  /* 0x000000032800788c */ /* 0x000fe2000c704070 */
[----:B----4-:R-:W-:Y:S01]  /*1c40*/  IMAD R12, R0, -0x2, R9 ;  /* 0xfffffffe000c7824 */ /* 0x010fe200078e0209 */
[----:B------:R-:W-:Y:S01]  /*1c50*/  USEL UR5, URZ, 0x1, !UP1 ;  /* 0x000000013f057887 */ /* 0x000fe2000c800000 */
[----:B------:R-:W-:Y:S01]  /*1c60*/  IMAD.SHL.U32 R0, R152, 0x80, RZ ;  /* 0x0000008098007824 */ /* 0x000fe200078e00ff */
[----:B------:R-:W-:Y:S01]  /*1c70*/  ISETP.GE.AND P0, PT, R23, R9, PT ;  /* 0x000000091700720c */ /* 0x000fe20003f06270 */
[----:B------:R-:W-:Y:S01]  /*1c80*/  IMAD R5, R14, UR6, RZ ;  /* 0x000000060e057c24 */ /* 0x000fe2000f8e02ff */
[----:B------:R-:W-:Y:S01]  /*1c90*/  SHF.R.S32.HI R9, RZ, 0x1f, R8 ;  /* 0x0000001fff097819 */ /* 0x000fe20000011408 */
[----:B------:R-:W-:Y:S01]  /*1ca0*/  USEL UR4, URZ, 0x1, !UP0 ;  /* 0x000000013f047887 */ /* 0x000fe2000c000000 */
[----:B------:R-:W-:Y:S01]  /*1cb0*/  ISETP.GE.OR P0, PT, R0, UR8, P0 ;  /* 0x0000000800007c0c */ /* 0x000fe20008706670 */
[----:B------:R-:W-:Y:S01]  /*1cc0*/  IMAD.WIDE R10, R152, 0x80, RZ ;  /* 0x00000080980a7825 */ /* 0x000fe200078e02ff */
[----:B------:R-:W-:Y:S01]  /*1cd0*/  ULOP3.LUT UR39, UR39, 0x3, URZ, 0xc0, !UPT ;  /* 0x0000000327277892 */ /* 0x000fe2000f8ec03f */
[----:B------:R-:W-:Y:S01]  /*1ce0*/  IADD3 R160, -R0, UR8, R7 ;  /* 0x0000000800a07c10 */ /* 0x000fe2000fffe107 */
[----:B------:R-:W-:Y:S01]  /*1cf0*/  ULOP3.LUT UR38, UR4, UR38, UR5, 0x96, !UPT ;  /* 0x0000002604267292 */ /* 0x000fe2000f8e9605 */
[----:B------:R-:W-:Y:S01]  /*1d00*/  IMAD R13, R22, UR7, R5 ;  /* 0x00000007160d7c24 */ /* 0x000fe2000f8e0205 */
[----:B------:R-:W-:Y:S01]  /*1d10*/  LOP3.LUT R161, R10, R3, R6, 0xfe, !PT ;  /* 0x000000030aa17212 */ /* 0x000fe200078efe06 */
[----:B------:R-:W-:-:S04]  /*1d20*/  IMAD.WIDE.U32 R4, R22, UR6, R8 ;  /* 0x0000000616047c25 */ /* 0x000fc8000f8e0008 */
[----:B------:R-:W-:Y:S02]  /*1d30*/  IMAD.IADD R5, R5, 0x1, R13 ;  /* 0x0000000105057824 */ /* 0x000fe400078e020d */
[----:B------:R-:W-:Y:S02]  /*1d40*/  IMAD.IADD R0, R12, 0x1, -R23 ;  /* 0x000000010c007824 */ /* 0x000fe400078e0a17 */
[----:B------:R-:W-:Y:S01]  /*1d50*/  IMAD.MOV.U32 R152, RZ, RZ, -0x1 ;  /* 0xffffffffff987424 */ /* 0x000fe200078e00ff */
[----:B------:R-:W-:Y:S06]  /*1d60*/  @P0 BRA `(.L_x_28) ;  /* 0x0000006000a00947 */ /* 0x000fec0003800000 */
[----:B------:R-:W0:Y:S01]  /*1d70*/  LDC.64 R12, c[0x0][0x5c8] ;  /* 0x00017200ff0c7b82 */ /* 0x000e220000000a00 */
[----:B------:R-:W-:Y:S01]  /*1d80*/  ULDC.64 UR4, c[0x0][0x5c0] ;  /* 0x0001700000047ab9 */ /* 0x000fe20000000a00 */
[----:B------:R-:W-:Y:S01]  /*1d90*/  BSSY B0, `(.L_x_28) ;  /* 0x0000625000007945 */ /* 0x000fe20003800000 */
[-C--:B0-----:R-:W-:Y:S02]  /*1da0*/  IMAD R6, R11, R12.reuse, RZ ;  /* 0x0000000c0b067224 */ /* 0x081fe400078e02ff */
[----:B------:R-:W-:-:S04]  /*1db0*/  IMAD.WIDE.U32 R4, R161, R12, R4 ;  /* 0x0000000ca1047225 */ /* 0x000fc800078e0004 */
[----:B------:R-:W-:Y:S01]  /*1dc0*/  IMAD R3, R161, R13, R6 ;  /* 0x0000000da1037224 */ /* 0x000fe200078e0206 */
[----:B------:R-:W-:-:S03]  /*1dd0*/  IADD3 R4, P0, R4, UR4, RZ ;  /* 0x0000000404047c10 */ /* 0x000fc6000ff1e0ff */
[----:B------:R-:W-:Y:S01]  /*1de0*/  IMAD.IADD R3, R5, 0x1, R3 ;  /* 0x0000000105037824 */ /* 0x000fe200078e0203 */
[----:B------:R-:W-:-:S04]  /*1df0*/  LEA R6, P1, R12, R4, 0x3 ;  /* 0x000000040c067211 */ /* 0x000fc800078218ff */
[----:B------:R-:W-:Y:S02]  /*1e00*/  IADD3.X R5, R3, UR5, RZ, P0, !PT ;  /* 0x0000000503057c10 */ /* 0x000fe400087fe4ff */
[----:B-----5:R-:W-:Y:S02]  /*1e10*/  ISETP.NE.AND P0, PT, R154, RZ, PT ;  /* 0x000000ff9a00720c */ /* 0x020fe40003f05270 */
[----:B------:R-:W-:-:S11]  /*1e20*/  LEA.HI.X R7, R12, R5, R13, 0x3, P1 ;  /* 0x000000050c077211 */ /* 0x000fd600008f1c0d */
[----:B------:R-:W-:Y:S05]  /*1e30*/  @!P0 BRA `(.L_x_29) ;  /* 0x0000004800608947 */ /* 0x000fea0003800000 */
[----:B------:R-:W0:Y:S01]  /*1e40*/  LDC.64 R156, c[0x0][0x5b0] ;  /* 0x00016c00ff9c7b82 */ /* 0x000e220000000a00 */
[----:B------:R-:W-:Y:S01]  /*1e50*/  ULDC.64 UR4, c[0x0][0x5b8] ;  /* 0x00016e0000047ab9 */ /* 0x000fe20000000a00 */
[----:B------:R-:W-:Y:S01]  /*1e60*/  ISETP.GE.AND P1, PT, R160, 0x1, PT ;  /* 0x00000001a000780c */ /* 0x000fe20003f26270 */
[----:B------:R-:W-:Y:S01]  /*1e70*/  IMAD R3, R14, UR4, RZ ;  /* 0x000000040e037c24 */ /* 0x000fe2000f8e02ff */
[----:B------:R-:W-:Y:S01]  /*1e80*/  BSSY B1, `(.L_x_30) ;  /* 0x000000e000017945 */ /* 0x000fe20003800000 */
[----:B------:R-:W-:Y:S01]  /*1e90*/  IMAD.WIDE.U32 R20, R22, UR4, R8 ;  /* 0x0000000416147c25 */ /* 0x000fe2000f8e0008 */
[----:B------:R-:W-:Y:S02]  /*1ea0*/  ISETP.LT.OR P5, PT, R0, 0x1, !P1 ;  /* 0x000000010000780c */ /* 0x000fe40004fa1670 */
[----:B------:R-:W1:Y:S01]  /*1eb0*/  LDC.64 R158, c[0x0][0x5a8] ;  /* 0x00016a00ff9e7b82 */ /* 0x000e620000000a00 */
[----:B------:R-:W-:Y:S02]  /*1ec0*/  IMAD R3, R22, UR5, R3 ;  /* 0x0000000516037c24 */ /* 0x000fe4000f8e0203 */
[----:B------:R-:W-:-:S02]  /*1ed0*/  IMAD.MOV.U32 R14, RZ, RZ, R20 ;  /* 0x000000ffff0e7224 */ /* 0x000fc400078e0014 */
[----:B------:R-:W-:Y:S02]  /*1ee0*/  IMAD.IADD R15, R21, 0x1, R3 ;  /* 0x00000001150f7824 */ /* 0x000fe400078e0203 */
[-C--:B0-----:R-:W-:Y:S02]  /*1ef0*/  IMAD R10, R11, R156.reuse, RZ ;  /* 0x0000009c0b0a7224 */ /* 0x081fe400078e02ff */
[----:B------:R-:W-:-:S04]  /*1f00*/  IMAD.WIDE.U32 R8, R161, R156, R14 ;  /* 0x0000009ca1087225 */ /* 0x000fc800078e000e */
[----:B------:R-:W-:Y:S01]  /*1f10*/  IMAD R13, R161, R157, R10 ;  /* 0x0000009da10d7224 */ /* 0x000fe200078e020a */
[----:B-1----:R-:W-:-:S04]  /*1f20*/  IADD3 R8, P0, R8, R158, RZ ;  /* 0x0000009e08087210 */ /* 0x002fc80007f1e0ff */
[----:B------:R-:W-:Y:S01]  /*1f30*/  IADD3.X R9, R159, R9, R13, P0, !PT ;  /* 0x000000099f097210 */ /* 0x000fe200007fe40d */
[----:B------:R-:W-:Y:S08]  /*1f40*/  @P5 BRA `(.L_x_31) ;  /* 0x0000000000045947 */ /* 0x000ff00003800000 */
[----:B--2---:R0:W5:Y:S02]  /*1f50*/  LDG.E.U8 R155, desc[UR36][R8.64] ;  /* 0x00000024089b7981 */ /* 0x004164000c1e1100 */
.L_x_31:
[----:B------:R-:W-:Y:S05]  /*1f60*/  BSYNC B1 ;  /* 0x0000000000017941 */ /* 0x000fea0003800000 */
.L_x_30:
[----:B-----5:R-:W-:Y:S01]  /*1f70*/  LOP3.LUT R3, R155, 0xffff, RZ, 0xc0, !PT ;  /* 0x0000ffff9b037812 */ /* 0x020fe200078ec0ff */
[----:B------:R-:W-:Y:S01]  /*1f80*/  IMAD.SHL.U32 R10, R156, 0x8, RZ ;  /* 0x000000089c0a7824 */ /* 0x000fe200078e00ff */
[----:B------:R-:W-:Y:S01]  /*1f90*/  ISETP.LT.OR P2, PT, R0, 0x2, !P1 ;  /* 0x000000020000780c */ /* 0x000fe20004f41670 */
[----:B------:R-:W-:Y:S01]  /*1fa0*/  BSSY B1, `(.L_x_32) ;  /* 0x000000e000017945 */ /* 0x000fe20003800000 */
[----:B------:R-:W-:Y:S02]  /*1fb0*/  PRMT R3, R3, 0x8880, RZ ;  /* 0x0000888003037816 */ /* 0x000fe400000000ff */
[----:B------:R-:W-:Y:S02]  /*1fc0*/  SHF.L.U64.HI R11, R156, 0x3, R157 ;  /* 0x000000039c0b7819 */ /* 0x000fe4000001029d */
[----:B------:R-:W-:Y:S01]  /*1fd0*/  ISETP.GE.AND P0, PT, R160, 0x9, PT ;  /* 0x00000009a000780c */ /* 0x000fe20003f06270 */
[----:B------:R-:W-:Y:S02]  /*1fe0*/  IMAD R12, R3, R154, RZ ;  /* 0x0000009a030c7224 */ /* 0x000fe400078e02ff */
[----:B------:R-:W-:-:S04]  /*1ff0*/  IMAD.WIDE.U32 R10, R161, R156, R10 ;  /* 0x0000009ca10a7225 */ /* 0x000fc800078e000a */
[----:B------:R-:W-:Y:S01]  /*2000*/  @!P5 IMAD R3, R24, R153, R12 ;  /* 0x000000991803d224 */ /* 0x000fe200078e020c */
[----:B------:R-:W-:Y:S01]  /*2010*/  IADD3 R10, P3, P4, R20, R158, R10 ;  /* 0x0000009e140a7210 */ /* 0x000fe20007c7e00a */
[----:B------:R-:W-:-:S03]  /*2020*/  IMAD.IADD R13, R13, 0x1, R11 ;  /* 0x000000010d0d7824 */ /* 0x000fc600078e020b */
[----:B------:R1:W-:Y:S01]  /*2030*/  @!P5 STG.E.U8 desc[UR36][R4.64], R3 ;  /* 0x000000030400d986 */ /* 0x0003e2000c101124 */
[----:B------:R-:W-:Y:S08]  /*2040*/  @P2 BRA `(.L_x_33) ;  /* 0x00000000000c2947 */ /* 0x000ff00003800000 */
[----:B--2---:R-:W1:Y:S02]  /*2050*/  LDG.E.U8 R155, desc[UR36][R8.64+0x1] ;  /* 0x00000124089b7981 */ /* 0x004e64000c1e1100 */
[----:B-1----:R-:W-:-:S05]  /*2060*/  PRMT R3, R155, 0x8880, RZ ;  /* 0x000088809b037816 */ /* 0x002fca00000000ff */
[----:B------:R-:W-:-:S07]  /*2070*/  IMAD R12, R3, R154, RZ ;  /* 0x0000009a030c7224 */ /* 0x000fce00078e02ff */
.L_x_33:
[----:B------:R-:W-:Y:S05]  /*2080*/  BSYNC B1 ;  /* 0x0000000000017941 */ /* 0x000fea0003800000 */
.L_x_32:
[C---:B------:R-:W-:Y:S01]  /*2090*/  ISETP.LT.OR P5, PT, R0.reuse, 0x1, !P0 ;  /* 0x000000010000780c */ /* 0x040fe200047a1670 */
[----:B------:R-:W-:Y:S01]  /*20a0*/  @!P2 IMAD R25, R25, R153, R12 ;  /* 0x000000991919a224 */ /* 0x000fe200078e020c */
[----:B------:R-:W-:Y:S01]  /*20b0*/  BSSY B1, `(.L_x_34) ;  /* 0x000000a000017945 */ /* 0x000fe20003800000 */
[----:B------:R-:W-:Y:S02]  /*20c0*/  IADD3.X R11, R15, R159, R13, P3, P4 ;  /* 0x0000009f0f0b7210 */ /* 0x000fe40001fe840d */
[C---:B------:R-:W-:Y:S01]  /*20d0*/  ISETP.LT.OR P3, PT, R0.reuse, 0x2, !P0 ;  /* 0x000000020000780c */ /* 0x040fe20004761670 */
[----:B------:R3:W-:Y:S01]  /*20e0*/  @!P2 STG.E.U8 desc[UR36][R4.64+0x1], R25 ;  /* 0x000001190400a986 */ /* 0x0007e2000c101124 */
[C---:B------:R-:W-:Y:S02]  /*20f0*/  ISETP.LT.OR P4, PT, R0.reuse, 0x9, !P1 ;  /* 0x000000090000780c */ /* 0x040fe40004f81670 */
[----:B------:R-:W-:-:S04]  /*2100*/  ISETP.LT.OR P2, PT, R0, 0xa, !P1 ;  /* 0x0000000a0000780c */ /* 0x000fc80004f41670 */
[----:B------:R-:W-:Y:S09]  /*2110*/  @P5 BRA `(.L_x_35) ;  /* 0x00000000000c5947 */ /* 0x000ff20003800000 */
[----:B--2---:R-:W1:Y:S02]  /*2120*/  LDG.E.U8 R155, desc[UR36][R10.64] ;  /* 0x000000240a9b7981 */ /* 0x004e64000c1e1100 */
[----:B-1----:R-:W-:-:S05]  /*2130*/  PRMT R3, R155, 0x8880, RZ ;  /* 0x000088809b037816 */ /* 0x002fca00000000ff */
[----:B------:R-:W-:-:S07]  /*2140*/  IMAD R12, R3, R154, RZ ;  /* 0x0000009a030c7224 */ /* 0x000fce00078e02ff */
.L_x_35:
[----:B------:R-:W-:Y:S05]  /*2150*/  BSYNC B1 ;  /* 0x0000000000017941 */ /* 0x000fea0003800000 */
.L_x_34:
[----:B-1----:R-:W-:Y:S01]  /*2160*/  @!P5 IMAD R3, R26, R153, R12 ;  /* 0x000000991a03d224 */ /* 0x002fe200078e020c */
[----:B------:R-:W-:Y:S04]  /*2170*/  BSSY B1, `(.L_x_36) ;  /* 0x0000006000017945 */ /* 0x000fe80003800000 */
[----:B------:R1:W-:Y:S01]  /*2180*/  @!P5 STG.E.U8 desc[UR36][R6.64], R3 ;  /* 0x000000030600d986 */ /* 0x0003e2000c101124 */
[----:B------:R-:W-:Y:S05]  /*2190*/  @P3 BRA `(.L_x_37) ;  /* 0x00000000000c3947 */ /* 0x000fea0003800000 */
[----:B--2---:R-:W1:Y:S02]  /*21a0*/  LDG.E.U8 R155, desc[UR36][R10.64+0x1] ;  /* 0x000001240a9b7981 */ /* 0x004e64000c1e1100 */
[----:B-1----:R-:W-:-:S05]  /*21b0*/  PRMT R3, R155, 0x8880, RZ ;  /* 0x000088809b037816 */ /* 0x002fca00000000ff */
[----:B------:R-:W-:-:S07]  /*21c0*/  IMAD R12, R3, R154, RZ ;  /* 0x0000009a030c7224 */ /* 0x000fce00078e02ff */
.L_x_37:
[----:B------:R-:W-:Y:S05]  /*21d0*/  BSYNC B1 ;  /* 0x0000000000017941 */ /* 0x000fea0003800000 */
.L_x_36:
[----:B------:R-:W-:Y:S01]  /*21e0*/  @!P3 IMAD R27, R27, R153, R12 ;  /* 0x000000991b1bb224 */ /* 0x000fe200078e020c */
[----:B------:R-:W-:Y:S04]  /*21f0*/  BSSY B1, `(.L_x_38) ;  /* 0x0000006000017945 */ /* 0x000fe80003800000 */
[----:B------:R4:W-:Y:S01]  /*2200*/  @!P3 STG.E.U8 desc[UR36][R6.64+0x1], R27 ;  /* 0x0000011b0600b986 */ /* 0x0009e2000c101124 */
[----:B------:R-:W-:Y:S05]  /*2210*/  @P4 BRA `(.L_x_39) ;  /* 0x00000000000c4947 */ /* 0x000fea0003800000 */
[----:B--2---:R-:W1:Y:S02]  /*2220*/  LDG.E.U8 R155, desc[UR36][R8.64+0x8] ;  /* 0x00000824089b7981 */ /* 0x004e64000c1e1100 */
[----:B-1----:R-:W-:-:S05]  /*2230*/  PRMT R3, R155, 0x8880, RZ ;  /* 0x000088809b037816 */ /* 0x002fca00000000ff */
[----:B------:R-:W-:-:S07]  /*2240*/  IMAD R12, R3, R154, RZ ;  /* 0x0000009a030c7224 */ /* 0x000fce00078e02ff */
.L_x_39:
[----:B------:R-:W-:Y:S05]  /*2250*/  BSYNC B1 ;  /* 0x0000000000017941 */ /* 0x000fea0003800000 */
.L_x_38:
[----:B-1----:R-:W-:Y:S01]  /*2260*/  @!P4 IMAD R3, R28, R153, R12 ;  /* 0x000000991c03c224 */ /* 0x002fe200078e020c */
[----:B------:R-:W-:Y:S04]  /*2270*/  BSSY B1, `(.L_x_40) ;  /* 0x0000006000017945 */ /* 0x000fe80003800000 */
[----:B------:R1:W-:Y:S01]  /*2280*/  @!P4 STG.E.U8 desc[UR36][R4.64+0x8], R3 ;  /* 0x000008030400c986 */ /* 0x0003e2000c101124 */
[----:B------:R-:W-:Y:S05]  /*2290*/  @P2 BRA `(.L_x_41) ;  /* 0x00000000000c2947 */ /* 0x000fea0003800000 */
[----:B--2---:R-:W1:Y:S02]  /*22a0*/  LDG.E.U8 R155, desc[UR36][R8.64+0x9] ;  /* 0x00000924089b7981 */ /* 0x004e64000c1e1100 */
[----:B-1----:R-:W-:-:S05]  /*22b0*/  PRMT R3, R155, 0x8880, RZ ;  /* 0x000088809b037816 */ /* 0x002fca00000000ff */
[----:B------:R-:W-:-:S07]  /*22c0*/  IMAD R12, R3, R154, RZ ;  /* 0x0000009a030c7224 */ /* 0x000fce00078e02ff */
.L_x_41:
[----:B------:R-:W-:Y:S05]  /*22d0*/  BSYNC B1 ;  /* 0x0000000000017941 */ /* 0x000fea0003800000 */
.L_x_40:
[C---:B------:R-:W-:Y:S01]  /*22e0*/  ISETP.LT.OR P4, PT, R0.reuse, 0x9, !P0 ;  /* 0x000000090000780c */ /* 0x040fe20004781670 */
[----:B------:R-:W-:Y:S01]  /*22f0*/  @!P2 IMAD R29, R29, R153, R12 ;  /* 0x000000991d1da224 */ /* 0x000fe200078e020c */
[----:B------:R-:W-:Y:S01]  /*2300*/  BSSY B1, `(.L_x_42) ;  /* 0x0000009000017945 */ /* 0x000fe20003800000 */
[C---:B------:R-:W-:Y:S02]  /*2310*/  ISETP.LT.OR P3, PT, R0.reuse, 0xa, !P0 ;  /* 0x0000000a0000780c */ /* 0x040fe40004761670 */
[C---:B------:R-:W-:Y:S01]  /*2320*/  ISETP.LT.OR P5, PT, R0.reuse, 0x11, !P1 ;  /* 0x000000110000780c */ /* 0x040fe20004fa1670 */
[----:B------:R0:W-:Y:S01]  /*2330*/  @!P2 STG.E.U8 desc[UR36][R4.64+0x9], R29 ;  /* 0x0000091d0400a986 */ /* 0x0001e2000c101124 */
[----:B------:R-:W-:-:S06]  /*2340*/  ISETP.LT.OR P2, PT, R0, 0x12, !P1 ;  /* 0x000000120000780c */ /* 0x000fcc0004f41670 */
[----:B------:R-:W-:Y:S07]  /*2350*/  @P4 BRA `(.L_x_43) ;  /* 0x00000000000c4947 */ /* 0x000fee0003800000 */
[----:B--2---:R-:W1:Y:S02]  /*2360*/  LDG.E.U8 R155, desc[UR36][R10.64+0x8] ;  /* 0x000008240a9b7981 */ /* 0x004e64000c1e1100 */
[----:B-1----:R-:W-:-:S05]  /*2370*/  PRMT R3, R155, 0x8880, RZ ;  /* 0x000088809b037816 */ /* 0x002fca00000000ff */
[----:B------:R-:W-:-:S07]  /*2380*/  IMAD R12, R3, R154, RZ ;  /* 0x0000009a030c7224 */ /* 0x000fce00078e02ff */
.L_x_43:
[----:B------:R-:W-:Y:S05]  /*2390*/  BSYNC B1 ;  /* 0x0000000000017941 */ /* 0x000fea0003800000 */
.L_x_42:
[----:B-1----:R-:W-:Y:S01]  /*23a0*/  @!P4 IMAD R3, R30, R153, R12 ;  /* 0x000000991e03c224 */ /* 0x002fe200078e020c */
[----:B------:R-:W-:Y:S04]  /*23b0*/  BSSY B1, `(.L_x_44) ;  /* 0x0000006000017945 */ /* 0x000fe80003800000 */
[----:B------:R1:W-:Y:S01]  /*23c0*/  @!P4 STG.E.U8 desc[UR36][R6.64+0x8], R3 ;  /* 0x000008030600c986 */ /* 0x0003e2000c101124 */
[----:B------:R-:W-:Y:S05]  /*23d0*/  @P3 BRA `(.L_x_45) ;  /* 0x00000000000c3947 */ /* 0x000fea0003800000 */
[----:B--2---:R-:W1:Y:S02]  /*23e0*/  LDG.E.U8 R155, desc[UR36][R10.64+0x9] ;  /* 0x000009240a9b7981 */ /* 0x004e64000c1e1100 */
[----:B-1----:R-:W-:-:S05]  /*23f0*/  PRMT R3, R155, 0x8880, RZ ;  /* 0x000088809b037816 */ /* 0x002fca00000000ff */
[----:B------:R-:W-:-:S07]  /*2400*/  IMAD R12, R3, R154, RZ ;  /* 0x0000009a030c7224 */ /* 0x000fce00078e02ff */
.L_x_45:
[----:B------:R-:W-:Y:S05]  /*2410*/  BSYNC B1 ;  /* 0x0000000000017941 */ /* 0x000fea0003800000 */
.L_x_44:
[----:B------:R-:W-:Y:S01]  /*2420*/  @!P3 IMAD R31, R31, R153, R12 ;  /* 0x000000991f1fb224 */ /* 0x000fe200078e020c */
[----:B------:R-:W-:Y:S04]  /*2430*/  BSSY B1, `(.L_x_46) ;  /* 0x0000006000017945 */ /* 0x000fe80003800000 */
[----:B------:R0:W-:Y:S01]  /*2440*/  @!P3 STG.E.U8 desc[UR36][R6.64+0x9], R31 ;  /* 0x0000091f0600b986 */ /* 0x0001e2000c101124 */
[----:B------:R-:W-:Y:S05]  /*2450*/  @P5 BRA `(.L_x_47) ;  /* 0x00000000000c5947 */ /* 0x000fea0003800000 */
[----:B--2---:R-:W1:Y:S02]  /*2460*/  LDG.E.U8 R155, desc[UR36][R8.64+0x10] ;  /* 0x00001024089b7981 */ /* 0x004e64000c1e1100 */
[----:B-1----:R-:W-:-:S05]  /*2470*/  PRMT R3, R155, 0x8880, RZ ;  /* 0x000088809b037816 */ /* 0x002fca00000000ff */
[----:B------:R-:W-:-:S07]  /*2480*/  IMAD R12, R3, R154, RZ ;  /* 0x0000009a030c7224 */ /* 0x000fce00078e02ff */
.L_x_47:
[----:B------:R-:W-:Y:S05]  /*2490*/  BSYNC B1 ;  /* 0x0000000000017941 */ /* 0x000fea0003800000 */
.L_x_46:
[----:B-1----:R-:W-:Y:S01]  /*24a0*/  @!P5 IMAD R3, R32, R153, R12 ;  /* 0x000000992003d224 */ /* 0x002fe200078e020c */
[----:B------:R-:W-:Y:S04]  /*24b0*/  BSSY B1, `(.L_x_48) ;  /* 0x0000006000017945 */ /* 0x000fe80003800000 */
[----:B------:R1:W-:Y:S01]  /*24c0*/  @!P5 STG.E.U8 desc[UR36][R4.64+0x10], R3 ;  /* 0x000010030400d986 */ /* 0x0003e2000c101124 */
[----:B------:R-:W-:Y:S05]  /*24d0*/  @P2 BRA `(.L_x_49) ;  /* 0x00000000000c2947 */ /* 0x000fea0003800000 */
[----:B--2---:R-:W1:Y:S02]  /*24e0*/  LDG.E.U8 R155, desc[UR36][R8.64+0x11] ;  /* 0x00001124089b7981 */ /* 0x004e64000c1e1100 */
[----:B-1----:R-:W-:-:S05]  /*24f0*/  PRMT R3, R155, 0x8880, RZ ;  /* 0x000088809b037816 */ /* 0x002fca00000000ff */
[----:B------:R-:W-:-:S07]  /*2500*/  IMAD R12, R3, R154, RZ ;  /* 0x0000009a030c7224 */ /* 0x000fce00078e02ff */
.L_x_49:
[----:B------:R-:W-:Y:S05]  /*2510*/  BSYNC B1 ;  /* 0x0000000000017941 */ /* 0x000fea0003800000 */
.L_x_48:
        /* <DEDUP_REMOVED lines=11> */
.L_x_51:
[----:B------:R-:W-:Y:S05]  /*25d0*/  BSYNC B1 ;  /* 0x0000000000017941 */ /* 0x000fea0003800000 */
.L_x_50:
[----:B-1----:R-:W-:Y:S01]  /*25e0*/  @!P4 IMAD R3, R34, R153, R12 ;  /* 0x000000992203c224 */ /* 0x002fe200078e020c */
[----:B------:R-:W-:Y:S04]  /*25f0*/  BSSY B1, `(.L_x_52) ;  /* 0x0000006000017945 */ /* 0x000fe80003800000 */
[----:B------:R1:W-:Y:S01]  /*2600*/  @!P4 STG.E.U8 desc[UR36][R6.64+0x10], R3 ;  /* 0x000010030600c986 */ /* 0x0003e2000c101124 */
[----:B------:R-:W-:Y:S05]  /*2610*/  @P3 BRA `(.L_x_53) ;  /* 0x00000000000c3947 */ /* 0x000fea0003800000 */
[----:B--2---:R-:W1:Y:S02]  /*2620*/  LDG.E.U8 R155, desc[UR36][R10.64+0x11] ;  /* 0x000011240a9b7981 */ /* 0x004e64000c1e1100 */
[----:B-1----:R-:W-:-:S05]  /*2630*/  PRMT R3, R155, 0x8880, RZ ;  /* 0x000088809b037816 */ /* 0x002fca00000000ff */
[----:B------:R-:W-:-:S07]  /*2640*/  IMAD R12, R3, R154, RZ ;  /* 0x0000009a030c7224 */ /* 0x000fce00078e02ff */
.L_x_53:
[----:B------:R-:W-:Y:S05]  /*2650*/  BSYNC B1 ;  /* 0x0000000000017941 */ /* 0x000fea0003800000 */
.L_x_52:
[----:B------:R-:W-:Y:S01]  /*2660*/  @!P3 IMAD R35, R35, R153, R12 ;  /* 0x000000992323b224 */ /* 0x000fe200078e020c */
[----:B------:R-:W-:Y:S04]  /*2670*/  BSSY B1, `(.L_x_54) ;  /* 0x0000006000017945 */ /* 0x000fe80003800000 */
[----:B------:R0:W-:Y:S01]  /*2680*/  @!P3 STG.E.U8 desc[UR36][R6.64+0x11], R35 ;  /* 0x000011230600b986 */ /* 0x0001e2000c101124 */
[----:B------:R-:W-:Y:S05]  /*2690*/  @P5 BRA `(.L_x_55) ;  /* 0x00000000000c5947 */ /* 0x000fea0003800000 */
[----:B--2---:R-:W1:Y:S02]  /*26a0*/  LDG.E.U8 R155, desc[UR36][R8.64+0x18] ;  /* 0x00001824089b7981 */ /* 0x004e64000c1e1100 */
[----:B-1----:R-:W-:-:S05]  /*26b0*/  PRMT R3, R155, 0x8880, RZ ;  /* 0x000088809b037816 */ /* 0x002fca00000000ff */
[----:B------:R-:W-:-:S07]  /*26c0*/  IMAD R12, R3, R154, RZ ;  /* 0x0000009a030c7224 */ /* 0x000fce00078e02ff */
.L_x_55:
[----:B------:R-:W-:Y:S05]  /*26d0*/  BSYNC B1 ;  /* 0x0000000000017941 */ /* 0x000fea0003800000 */
.L_x_54:
[----:B-1----:R-:W-:Y:S01]  /*26e0*/  @!P5 IMAD R3, R36, R153, R12 ;  /* 0x000000992403d224 */ /* 0x002fe200078e020c */
[----:B------:R-:W-:Y:S04]  /*26f0*/  BSSY B1, `(.L_x_56) ;  /* 0x0000006000017945 */ /* 0x000fe80003800000 */
[----:B------:R1:W-:Y:S01]  /*2700*/  @!P5 STG.E.U8 desc[UR36][R4.64+0x18], R3 ;  /* 0x000018030400d986 */ /* 0x0003e2000c101124 */
[----:B------:R-:W-:Y:S05]  /*2710*/  @P2 BRA `(.L_x_57) ;  /* 0x00000000000c2947 */ /* 0x000fea0003800000 */
[----:B--2---:R-:W1:Y:S02]  /*2720*/  LDG.E.U8 R155, desc[UR36][R8.64+0x19] ;  /* 0x00001924089b7981 */ /* 0x004e64000c1e1100 */
[----:B-1----:R-:W-:-:S05]  /*2730*/  PRMT R3, R155, 0x8880, RZ ;  /* 0x000088809b037816 */ /* 0x002fca00000000ff */
[----:B------:R-:W-:-:S07]  /*2740*/  IMAD R12, R3, R154, RZ ;  /* 0x0000009a030c7224 */ /* 0x000fce00078e02ff */
.L_x_57:
[----:B------:R-:W-:Y:S05]  /*2750*/  BSYNC B1 ;  /* 0x0000000000017941 */ /* 0x000fea0003800000 */
.L_x_56:
        /* <DEDUP_REMOVED lines=11> */
.L_x_59:
[----:B------:R-:W-:Y:S05]  /*2810*/  BSYNC B1 ;  /* 0x0000000000017941 */ /* 0x000fea0003800000 */
.L_x_58:
[----:B-1----:R-:W-:Y:S01]  /*2820*/  @!P4 IMAD R3, R38, R153, R12 ;  /* 0x000000992603c224 */ /* 0x002fe200078e020c */
[----:B------:R-:W-:Y:S04]  /*2830*/  BSSY B1, `(.L_x_60) ;  /* 0x0000006000017945 */ /* 0x000fe80003800000 */
[----:B------:R1:W-:Y:S01]  /*2840*/  @!P4 STG.E.U8 desc[UR36][R6.64+0x18], R3 ;  /* 0x000018030600c986 */ /* 0x0003e2000c101124 */
[----:B------:R-:W-:Y:S05]  /*2850*/  @P3 BRA `(.L_x_61) ;  /* 0x00000000000c3947 */ /* 0x000fea0003800000 */
[----:B--2---:R-:W1:Y:S02]  /*2860*/  LDG.E.U8 R155, desc[UR36][R10.64+0x19] ;  /* 0x000019240a9b7981 */ /* 0x004e64000c1e1100 */
[----:B-1----:R-:W-:-:S05]  /*2870*/  PRMT R3, R155, 0x8880, RZ ;  /* 0x000088809b037816 */ /* 0x002fca00000000ff */
[----:B------:R-:W-:-:S07]  /*2880*/  IMAD R12, R3, R154, RZ ;  /* 0x0000009a030c7224 */ /* 0x000fce00078e02ff */
.L_x_61:
[----:B------:R-:W-:Y:S05]  /*2890*/  BSYNC B1 ;  /* 0x0000000000017941 */ /* 0x000fea0003800000 */
.L_x_60:
[----:B------:R-:W-:Y:S01]  /*28a0*/  @!P3 IMAD R39, R39, R153, R12 ;  /* 0x000000992727b224 */ /* 0x000fe200078e020c */
[----:B------:R-:W-:Y:S04]  /*28b0*/  BSSY B1, `(.L_x_62) ;  /* 0x0000006000017945 */ /* 0x000fe80003800000 */
[----:B------:R0:W-:Y:S01]  /*28c0*/  @!P3 STG.E.U8 desc[UR36][R6.64+0x19], R39 ;  /* 0x000019270600b986 */ /* 0x0001e2000c101124 */
[----:B------:R-:W-:Y:S05]  /*28d0*/  @P5 BRA `(.L_x_63) ;  /* 0x00000000000c5947 */ /* 0x000fea0003800000 */
[----:B--2---:R-:W1:Y:S02]  /*28e0*/  LDG.E.U8 R155, desc[UR36][R8.64+0x20] ;  /* 0x00002024089b7981 */ /* 0x004e64000c1e1100 */
[----:B-1----:R-:W-:-:S05]  /*28f0*/  PRMT R3, R155, 0x8880, RZ ;  /* 0x000088809b037816 */ /* 0x002fca00000000ff */
[----:B------:R-:W-:-:S07]  /*2900*/  IMAD R12, R3, R154, RZ ;  /* 0x0000009a030c7224 */ /* 0x000fce00078e02ff */
.L_x_63:
[----:B------:R-:W-:Y:S05]  /*2910*/  BSYNC B1 ;  /* 0x0000000000017941 */ /* 0x000fea0003800000 */
.L_x_62:
[----:B-1----:R-:W-:Y:S01]  /*2920*/  @!P5 IMAD R3, R40, R153, R12 ;  /* 0x000000992803d224 */ /* 0x002fe200078e020c */
[----:B------:R-:W-:Y:S04]  /*2930*/  BSSY B1, `(.L_x_64) ;  /* 0x0000006000017945 */ /* 0x000fe80003800000 */
[----:B------:R1:W-:Y:S01]  /*2940*/  @!P5 STG.E.U8 desc[UR36][R4.64+0x20], R3 ;  /* 0x000020030400d986 */ /* 0x0003e2000c101124 */
[----:B------:R-:W-:Y:S05]  /*2950*/  @P2 BRA `(.L_x_65) ;  /* 0x00000000000c2947 */ /* 0x000fea0003800000 */
[----:B--2---:R-:W1:Y:S02]  /*2960*/  LDG.E.U8 R155, desc[UR36][R8.64+0x21] ;  /* 0x00002124089b7981 */ /* 0x004e64000c1e1100 */
[----:B-1----:R-:W-:-:S05]  /*2970*/  PRMT R3, R155, 0x8880, RZ ;  /* 0x000088809b037816 */ /* 0x002fca00000000ff */
[----:B------:R-:W-:-:S07]  /*2980*/  IMAD R12, R3, R154, RZ ;  /* 0x0000009a030c7224 */ /* 0x000fce00078e02ff */
.L_x_65:
[----:B------:R-:W-:Y:S05]  /*2990*/  BSYNC B1 ;  /* 0x0000000000017941 */ /* 0x000fea0003800000 */
.L_x_64:
        /* <DEDUP_REMOVED lines=11> */
.L_x_67:
[----:B------:R-:W-:Y:S05]  /*2a50*/  BSYNC B1 ;  /* 0x0000000000017941 */ /* 0x000fea0003800000 */
.L_x_66:
[----:B-1----:R-:W-:Y:S01]  /*2a60*/  @!P4 IMAD R3, R42, R153, R12 ;  /* 0x000000992a03c224 */ /* 0x002fe200078e020c */
[----:B------:R-:W-:Y:S04]  /*2a70*/  BSSY B1, `(.L_x_68) ;  /* 0x0000006000017945 */ /* 0x000fe80003800000 */
[----:B------:R1:W-:Y:S01]  /*2a80*/  @!P4 STG.E.U8 desc[UR36][R6.64+0x20], R3 ;  /* 0x000020030600c986 */ /* 0x0003e2000c101124 */
[----:B------:R-:W-:Y:S05]  /*2a90*/  @P3 BRA `(.L_x_69) ;  /* 0x00000000000c3947 */ /* 0x000fea0003800000 */
[----:B--2---:R-:W1:Y:S02]  /*2aa0*/  LDG.E.U8 R155, desc[UR36][R10.64+0x21] ;  /* 0x000021240a9b7981 */ /* 0x004e64000c1e1100 */
[----:B-1----:R-:W-:-:S05]  /*2ab0*/  PRMT R3, R155, 0x8880, RZ ;  /* 0x000088809b037816 */ /* 0x002fca00000000ff */
[----:B------:R-:W-:-:S07]  /*2ac0*/  IMAD R12, R3, R154, RZ ;  /* 0x0000009a030c7224 */ /* 0x000fce00078e02ff */
.L_x_69:
[----:B------:R-:W-:Y:S05]  /*2ad0*/  BSYNC B1 ;  /* 0x0000000000017941 */ /* 0x000fea0003800000 */
.L_x_68:
[----:B------:R-:W-:Y:S01]  /*2ae0*/  @!P3 IMAD R43, R43, R153, R12 ;  /* 0x000000992b2bb224 */ /* 0x000fe200078e020c */
[----:B------:R-:W-:Y:S04]  /*2af0*/  BSSY B1, `(.L_x_70) ;  /* 0x0000006000017945 */ /* 0x000fe80003800000 */
[----:B------:R0:W-:Y:S01]  /*2b00*/  @!P3 STG.E.U8 desc[UR36][R6.64+0x21], R43 ;  /* 0x0000212b0600b986 */ /* 0x0001e2000c101124 */
[----:B------:R-:W-:Y:S05]  /*2b10*/  @P5 BRA `(.L_x_71) ;  /* 0x00000000000c5947 */ /* 0x000fea0003800000 */
[----:B--2---:R-:W1:Y:S02]  /*2b20*/  LDG.E.U8 R155, desc[UR36][R8.64+0x28] ;  /* 0x00002824089b7981 */ /* 0x004e64000c1e1100 */
[----:B-1----:R-:W-:-:S05]  /*2b30*/  PRMT R3, R155, 0x8880, RZ ;  /* 0x000088809b037816 */ /* 0x002fca00000000ff */
[----:B------:R-:W-:-:S07]  /*2b40*/  IMAD R12, R3, R154, RZ ;  /* 0x0000009a030c7224 */ /* 0x000fce00078e02ff */
.L_x_71:
[----:B------:R-:W-:Y:S05]  /*2b50*/  BSYNC B1 ;  /* 0x0000000000017941 */ /* 0x000fea0003800000 */
.L_x_70:
[----:B-1----:R-:W-:Y:S01]  /*2b60*/  @!P5 IMAD R3, R44, R153, R12 ;  /* 0x000000992c03d224 */ /* 0x002fe200078e020c */
[----:B------:R-:W-:Y:S04]  /*2b70*/  BSSY B1, `(.L_x_72) ;  /* 0x0000006000017945 */ /* 0x000fe80003800000 */
[----:B------:R1:W-:Y:S01]  /*2b80*/  @!P5 STG.E.U8 desc[UR36][R4.64+0x28], R3 ;  /* 0x000028030400d986 */ /* 0x0003e2000c101124 */
[----:B------:R-:W-:Y:S05]  /*2b90*/  @P2 BRA `(.L_x_73) ;  /* 0x00000000000c2947 */ /* 0x000fea0003800000 */
[----:B--2---:R-:W1:Y:S02]  /*2ba0*/  LDG.E.U8 R155, desc[UR36][R8.64+0x29] ;  /* 0x00002924089b7981 */ /* 0x004e64000c1e1100 */
[----:B-1----:R-:W-:-:S05]  /*2bb0*/  PRMT R3, R155, 0x8880, RZ ;  /* 0x000088809b037816 */ /* 0x002fca00000000ff */
[----:B------:R-:W-:-:S07]  /*2bc0*/  IMAD R12, R3, R154, RZ ;  /* 0x0000009a030c7224 */ /* 0x000fce00078e02ff */
.L_x_73:
[----:B------:R-:W-:Y:S05]  /*2bd0*/  BSYNC B1 ;  /* 0x0000000000017941 */ /* 0x000fea0003800000 */
.L_x_72:
        /* <DEDUP_REMOVED lines=11> */
.L_x_75:
[----:B------:R-:W-:Y:S05]  /*2c90*/  BSYNC B1 ;  /* 0x0000000000017941 */ /* 0x000fea0003800000 */
.L_x_74:
[----:B-1----:R-:W-:Y:S01]  /*2ca0*/  @!P4 IMAD R3, R46, R153, R12 ;  /* 0x000000992e03c224 */ /* 0x002fe200078e020c */
[----:B------:R-:W-:Y:S04]  /*2cb0*/  BSSY B1, `(.L_x_76) ;  /* 0x0000006000017945 */ /* 0x000fe80003800000 */
[----:B------:R1:W-:Y:S01]  /*2cc0*/  @!P4 STG.E.U8 desc[UR36][R6.64+0x28], R3 ;  /* 0x000028030600c986 */ /* 0x0003e2000c101124 */
[----:B------:R-:W-:Y:S05]  /*2cd0*/  @P3 BRA `(.L_x_77) ;  /* 0x00000000000c3947 */ /* 0x000fea0003800000 */
[----:B--2---:R-:W1:Y:S02]  /*2ce0*/  LDG.E.U8 R155, desc[UR36][R10.64+0x29] ;  /* 0x000029240a9b7981 */ /* 0x004e64000c1e1100 */
[----:B-1----:R-:W-:-:S05]  /*2cf0*/  PRMT R3, R155, 0x8880, RZ ;  /* 0x000088809b037816 */ /* 0x002fca00000000ff */
[----:B------:R-:W-:-:S07]  /*2d00*/  IMAD R12, R3, R154, RZ ;  /* 0x0000009a030c7224 */ /* 0x000fce00078e02ff */
.L_x_77:
[----:B------:R-:W-:Y:S05]  /*2d10*/  BSYNC B1 ;  /* 0x0000000000017941 */ /* 0x000fea0003800000 */
.L_x_76:
[----:B------:R-:W-:Y:S01]  /*2d20*/  @!P3 IMAD R47, R47, R153, R12 ;  /* 0x000000992f2fb224 */ /* 0x000fe200078e020c */
[----:B------:R-:W-:Y:S04]  /*2d30*/  BSSY B1, `(.L_x_78) ;  /* 0x0000006000017945 */ /* 0x000fe80003800000 */
[----:B------:R0:W-:Y:S01]  /*2d40*/  @!P3 STG.E.U8 desc[UR36][R6.64+0x29], R47 ;  /* 0x0000292f0600b986 */ /* 0x0001e2000c101124 */
[----:B------:R-:W-:Y:S05]  /*2d50*/  @P5 BRA `(.L_x_79) ;  /* 0x00000000000c5947 */ /* 0x000fea0003800000 */
[----:B--2---:R-:W1:Y:S02]  /*2d60*/  LDG.E.U8 R155, desc[UR36][R8.64+0x30] ;  /* 0x00003024089b7981 */ /* 0x004e64000c1e1100 */
[----:B-1----:R-:W-:-:S05]  /*2d70*/  PRMT R3, R155, 0x8880, RZ ;  /* 0x000088809b037816 */ /* 0x002fca00000000ff */
[----:B------:R-:W-:-:S07]  /*2d80*/  IMAD R12, R3, R154, RZ ;  /* 0x0000009a030c7224 */ /* 0x000fce00078e02ff */
.L_x_79:
[----:B------:R-:W-:Y:S05]  /*2d90*/  BSYNC B1 ;  /* 0x0000000000017941 */ /* 0x000fea0003800000 */
.L_x_78:
[----:B-1----:R-:W-:Y:S01]  /*2da0*/  @!P5 IMAD R3, R48, R153, R12 ;  /* 0x000000993003d224 */ /* 0x002fe200078e020c */
[----:B------:R-:W-:Y:S04]  /*2db0*/  BSSY B1, `(.L_x_80) ;  /* 0x0000006000017945 */ /* 0x000fe80003800000 */
[----:B------:R1:W-:Y:S01]  /*2dc0*/  @!P5 STG.E.U8 desc[UR36][R4.64+0x30], R3 ;  /* 0x000030030400d986 */ /* 0x0003e2000c101124 */
[----:B------:R-:W-:Y:S05]  /*2dd0*/  @P2 BRA `(.L_x_81) ;  /* 0x00000000000c2947 */ /* 0x000fea0003800000 */
[----:B--2---:R-:W1:Y:S02]  /*2de0*/  LDG.E.U8 R155, desc[UR36][R8.64+0x31] ;  /* 0x00003124089b7981 */ /* 0x004e64000c1e1100 */
[----:B-1----:R-:W-:-:S05]  /*2df0*/  PRMT R3, R155, 0x8880, RZ ;  /* 0x000088809b037816 */ /* 0x002fca00000000ff */
[----:B------:R-:W-:-:S07]  /*2e00*/  IMAD R12, R3, R154, RZ ;  /* 0x0000009a030c7224 */ /* 0x000fce00078e02ff */
.L_x_81:
[----:B------:R-:W-:Y:S05]  /*2e10*/  BSYNC B1 ;  /* 0x0000000000017941 */ /* 0x000fea0003800000 */
.L_x_80:
        /* <DEDUP_REMOVED lines=11> */
.L_x_83:
[----:B------:R-:W-:Y:S05]  /*2ed0*/  BSYNC B1 ;  /* 0x0000000000017941 */ /* 0x000fea0003800000 */
.L_x_82:
[----:B-1----:R-:W-:Y:S01]  /*2ee0*/  @!P4 IMAD R3, R50, R153, R12 ;  /* 0x000000993203c224 */ /* 0x002fe200078e020c */
[----:B------:R-:W-:Y:S04]  /*2ef0*/  BSSY B1, `(.L_x_84) ;  /* 0x0000006000017945 */ /* 0x000fe80003800000 */
[----:B------:R1:W-:Y:S01]  /*2f00*/  @!P4 STG.E.U8 desc[UR36][R6.64+0x30], R3 ;  /* 0x000030030600c986 */ /* 0x0003e2000c101124 */
[----:B------:R-:W-:Y:S05]  /*2f10*/  @P3 BRA `(.L_x_85) ;  /* 0x00000000000c3947 */ /* 0x000fea0003800000 */
[----:B--2---:R-:W1:Y:S02]  /*2f20*/  LDG.E.U8 R155, desc[UR36][R10.64+0x31] ;  /* 0x000031240a9b7981 */ /* 0x004e64000c1e1100 */
[----:B-1----:R-:W-:-:S05]  /*2f30*/  PRMT R3, R155, 0x8880, RZ ;  /* 0x000088809b037816 */ /* 0x002fca00000000ff */
[----:B------:R-:W-:-:S07]  /*2f40*/  IMAD R12, R3, R154, RZ ;  /* 0x0000009a030c7224 */ /* 0x000fce00078e02ff */
.L_x_85:
[----:B------:R-:W-:Y:S05]  /*2f50*/  BSYNC B1 ;  /* 0x0000000000017941 */ /* 0x000fea0003800000 */
.L_x_84:
[----:B------:R-:W-:Y:S01]  /*2f60*/  @!P3 IMAD R51, R51, R153, R12 ;  /* 0x000000993333b224 */ /* 0x000fe200078e020c */
[----:B------:R-:W-:Y:S04]  /*2f70*/  BSSY B1, `(.L_x_86) ;  /* 0x0000006000017945 */ /* 0x000fe80003800000 */
[----:B------:R0:W-:Y:S01]  /*2f80*/  @!P3 STG.E.U8 desc[UR36][R6.64+0x31], R51 ;  /* 0x000031330600b986 */ /* 0x0001e2000c101124 */
[----:B------:R-:W-:Y:S05]  /*2f90*/  @P5 BRA `(.L_x_87) ;  /* 0x00000000000c5947 */ /* 0x000fea0003800000 */
[----:B--2---:R-:W1:Y:S02]  /*2fa0*/  LDG.E.U8 R155, desc[UR36][R8.64+0x38] ;  /* 0x00003824089b7981 */ /* 0x004e64000c1e1100 */
[----:B-1----:R-:W-:-:S05]  /*2fb0*/  PRMT R3, R155, 0x8880, RZ ;  /* 0x000088809b037816 */ /* 0x002fca00000000ff */
[----:B------:R-:W-:-:S07]  /*2fc0*/  IMAD R12, R3, R154, RZ ;  /* 0x0000009a030c7224 */ /* 0x000fce00078e02ff */
.L_x_87:
[----:B------:R-:W-:Y:S05]  /*2fd0*/  BSYNC B1 ;  /* 0x0000000000017941 */ /* 0x000fea0003800000 */
.L_x_86:
[----:B-1----:R-:W-:Y:S01]  /*2fe0*/  @!P5 IMAD R3, R52, R153, R12 ;  /* 0x000000993403d224 */ /* 0x002fe200078e020c */
[----:B------:R-:W-:Y:S04]  /*2ff0*/  BSSY B1, `(.L_x_88) ;  /* 0x0000006000017945 */ /* 0x000fe80003800000 */
[----:B------:R1:W-:Y:S01]  /*3000*/  @!P5 STG.E.U8 desc[UR36][R4.64+0x38], R3 ;  /* 0x000038030400d986 */ /* 0x0003e2000c101124 */
[----:B------:R-:W-:Y:S05]  /*3010*/  @P2 BRA `(.L_x_89) ;  /* 0x00000000000c2947 */ /* 0x000fea0003800000 */
[----:B--2---:R-:W1:Y:S02]  /*3020*/  LDG.E.U8 R155, desc[UR36][R8.64+0x39] ;  /* 0x00003924089b7981 */ /* 0x004e64000c1e1100 */
[----:B-1----:R-:W-:-:S05]  /*3030*/  PRMT R3, R155, 0x8880, RZ ;  /* 0x000088809b037816 */ /* 0x002fca00000000ff */
[----:B------:R-:W-:-:S07]  /*3040*/  IMAD R12, R3, R154, RZ ;  /* 0x0000009a030c7224 */ /* 0x000fce00078e02ff */
.L_x_89:
[----:B------:R-:W-:Y:S05]  /*3050*/  BSYNC B1 ;  /* 0x0000000000017941 */ /* 0x000fea0003800000 */
.L_x_88:
        /* <DEDUP_REMOVED lines=11> */
.L_x_91:
[----:B------:R-:W-:Y:S05]  /*3110*/  BSYNC B1 ;  /* 0x0000000000017941 */ /* 0x000fea0003800000 */
.L_x_90:
[----:B-1----:R-:W-:Y:S01]  /*3120*/  @!P4 IMAD R3, R54, R153, R12 ;  /* 0x000000993603c224 */ /* 0x002fe200078e020c */
[----:B------:R-:W-:Y:S04]  /*3130*/  BSSY B1, `(.L_x_92) ;  /* 0x0000006000017945 */ /* 0x000fe80003800000 */
[----:B------:R1:W-:Y:S01]  /*3140*/  @!P4 STG.E.U8 desc[UR36][R6.64+0x38], R3 ;  /* 0x000038030600c986 */ /* 0x0003e2000c101124 */
[----:B------:R-:W-:Y:S05]  /*3150*/  @P3 BRA `(.L_x_93) ;  /* 0x00000000000c3947 */ /* 0x000fea0003800000 */
[----:B--2---:R-:W1:Y:S02]  /*3160*/  LDG.E.U8 R155, desc[UR36][R10.64+0x39] ;  /* 0x000039240a9b7981 */ /* 0x004e64000c1e1100 */
[----:B-1----:R-:W-:-:S05]  /*3170*/  PRMT R3, R155, 0x8880, RZ ;  /* 0x000088809b037816 */ /* 0x002fca00000000ff */
[----:B------:R-:W-:-:S07]  /*3180*/  IMAD R12, R3, R154, RZ ;  /* 0x0000009a030c7224 */ /* 0x000fce00078e02ff */
.L_x_93:
[----:B------:R-:W-:Y:S05]  /*3190*/  BSYNC B1 ;  /* 0x0000000000017941 */ /* 0x000fea0003800000 */
.L_x_92:
[----:B------:R-:W-:Y:S01]  /*31a0*/  @!P3 IMAD R55, R55, R153, R12 ;  /* 0x000000993737b224 */ /* 0x000fe200078e020c */
[----:B------:R-:W-:Y:S04]  /*31b0*/  BSSY B1, `(.L_x_94) ;  /* 0x0000006000017945 */ /* 0x000fe80003800000 */
[----:B------:R0:W-:Y:S01]  /*31c0*/  @!P3 STG.E.U8 desc[UR36][R6.64+0x39], R55 ;  /* 0x000039370600b986 */ /* 0x0001e2000c101124 */
[----:B------:R-:W-:Y:S05]  /*31d0*/  @P5 BRA `(.L_x_95) ;  /* 0x00000000000c5947 */ /* 0x000fea0003800000 */
[----:B--2---:R-:W1:Y:S02]  /*31e0*/  LDG.E.U8 R155, desc[UR36][R8.64+0x40] ;  /* 0x00004024089b7981 */ /* 0x004e64000c1e1100 */
[----:B-1----:R-:W-:-:S05]  /*31f0*/  PRMT R3, R155, 0x8880, RZ ;  /* 0x000088809b037816 */ /* 0x002fca00000000ff */
[----:B------:R-:W-:-:S07]  /*3200*/  IMAD R12, R3, R154, RZ ;  /* 0x0000009a030c7224 */ /* 0x000fce00078e02ff */
.L_x_95:
[----:B------:R-:W-:Y:S05]  /*3210*/  BSYNC B1 ;  /* 0x0000000000017941 */ /* 0x000fea0003800000 */
.L_x_94:
[----:B-1----:R-:W-:Y:S01]  /*3220*/  @!P5 IMAD R3, R56, R153, R12 ;  /* 0x000000993803d224 */ /* 0x002fe200078e020c */
[----:B------:R-:W-:Y:S04]  /*3230*/  BSSY B1, `(.L_x_96) ;  /* 0x0000006000017945 */ /* 0x000fe80003800000 */
[----:B------:R1:W-:Y:S01]  /*3240*/  @!P5 STG.E.U8 desc[UR36][R4.64+0x40], R3 ;  /* 0x000040030400d986 */ /* 0x0003e2000c101124 */
[----:B------:R-:W-:Y:S05]  /*3250*/  @P2 BRA `(.L_x_97) ;  /* 0x00000000000c2947 */ /* 0x000fea0003800000 */
[----:B--2---:R-:W1:Y:S02]  /*3260*/  LDG.E.U8 R155, desc[UR36][R8.64+0x41] ;  /* 0x00004124089b7981 */ /* 0x004e64000c1e1100 */
[----:B-1----:R-:W-:-:S05]  /*3270*/  PRMT R3, R155, 0x8880, RZ ;  /* 0x000088809b037816 */ /* 0x002fca00000000ff */
[----:B------:R-:W-:-:S07]  /*3280*/  IMAD R12, R3, R154, RZ ;  /* 0x0000009a030c7224 */ /* 0x000fce00078e02ff */
.L_x_97:
[----:B------:R-:W-:Y:S05]  /*3290*/  BSYNC B1 ;  /* 0x0000000000017941 */ /* 0x000fea0003800000 */
.L_x_96:
        /* <DEDUP_REMOVED lines=11> */
.L_x_99:
[----:B------:R-:W-:Y:S05]  /*3350*/  BSYNC B1 ;  /* 0x0000000000017941 */ /* 0x000fea0003800000 */
.L_x_98:
[----:B-1----:R-:W-:Y:S01]  /*3360*/  @!P4 IMAD R3, R58, R153, R12 ;  /* 0x000000993a03c224 */ /* 0x002fe200078e020c */
[----:B------:R-:W-:Y:S04]  /*3370*/  BSSY B1, `(.L_x_100) ;  /* 0x0000006000017945 */ /* 0x000fe80003800000 */
[----:B------:R1:W-:Y:S01]  /*3380*/  @!P4 STG.E.U8 desc[UR36][R6.64+0x40], R3 ;  /* 0x000040030600c986 */ /* 0x0003e2000c101124 */
[----:B------:R-:W-:Y:S05]  /*3390*/  @P3 BRA `(.L_x_101) ;  /* 0x00000000000c3947 */ /* 0x000fea0003800000 */
[----:B--2---:R-:W1:Y:S02]  /*33a0*/  LDG.E.U8 R155, desc[UR36][R10.64+0x41] ;  /* 0x000041240a9b7981 */ /* 0x004e64000c1e1100 */
[----:B-1----:R-:W-:-:S05]  /*33b0*/  PRMT R3, R155, 0x8880, RZ ;  /* 0x000088809b037816 */ /* 0x002fca00000000ff */
[----:B------:R-:W-:-:S07]  /*33c0*/  IMAD R12, R3, R154, RZ ;  /* 0x0000009a030c7224 */ /* 0x000fce00078e02ff */
.L_x_101:
[----:B------:R-:W-:Y:S05]  /*33d0*/  BSYNC B1 ;  /* 0x0000000000017941 */ /* 0x000fea0003800000 */
.L_x_100:
[----:B------:R-:W-:Y:S01]  /*33e0*/  @!P3 IMAD R59, R59, R153, R12 ;  /* 0x000000993b3bb224 */ /* 0x000fe200078e020c */
[----:B------:R-:W-:Y:S04]  /*33f0*/  BSSY B1, `(.L_x_102) ;  /* 0x0000006000017945 */ /* 0x000fe80003800000 */
[----:B------:R0:W-:Y:S01]  /*3400*/  @!P3 STG.E.U8 desc[UR36][R6.64+0x41], R59 ;  /* 0x0000413b0600b986 */ /* 0x0001e2000c101124 */
[----:B------:R-:W-:Y:S05]  /*3410*/  @P5 BRA `(.L_x_103) ;  /* 0x00000000000c5947 */ /* 0x000fea0003800000 */
[----:B--2---:R-:W1:Y:S02]  /*3420*/  LDG.E.U8 R155, desc[UR36][R8.64+0x48] ;  /* 0x00004824089b7981 */ /* 0x004e64000c1e1100 */
[----:B-1----:R-:W-:-:S05]  /*3430*/  PRMT R3, R155, 0x8880, RZ ;  /* 0x000088809b037816 */ /* 0x002fca00000000ff */
[----:B------:R-:W-:-:S07]  /*3440*/  IMAD R12, R3, R154, RZ ;  /* 0x0000009a030c7224 */ /* 0x000fce00078e02ff */
.L_x_103:
[----:B------:R-:W-:Y:S05]  /*3450*/  BSYNC B1 ;  /* 0x0000000000017941 */ /* 0x000fea0003800000 */
.L_x_102:
[----:B-1----:R-:W-:Y:S01]  /*3460*/  @!P5 IMAD R3, R60, R153, R12 ;  /* 0x000000993c03d224 */ /* 0x002fe200078e020c */
[----:B------:R-:W-:Y:S04]  /*3470*/  BSSY B1, `(.L_x_104) ;  /* 0x0000006000017945 */ /* 0x000fe80003800000 */
[----:B------:R1:W-:Y:S01]  /*3480*/  @!P5 STG.E.U8 desc[UR36][R4.64+0x48], R3 ;  /* 0x000048030400d986 */ /* 0x0003e2000c101124 */
[----:B------:R-:W-:Y:S05]  /*3490*/  @P2 BRA `(.L_x_105) ;  /* 0x00000000000c2947 */ /* 0x000fea0003800000 */
[----:B--2---:R-:W1:Y:S02]  /*34a0*/  LDG.E.U8 R155, desc[UR36][R8.64+0x49] ;  /* 0x00004924089b7981 */ /* 0x004e64000c1e1100 */
[----:B-1----:R-:W-:-:S05]  /*34b0*/  PRMT R3, R155, 0x8880, RZ ;  /* 0x000088809b037816 */ /* 0x002fca00000000ff */
[----:B------:R-:W-:-:S07]  /*34c0*/  IMAD R12, R3, R154, RZ ;  /* 0x0000009a030c7224 */ /* 0x000fce00078e02ff */
.L_x_105:
[----:B------:R-:W-:Y:S05]  /*34d0*/  BSYNC B1 ;  /* 0x0000000000017941 */ /* 0x000fea0003800000 */
.L_x_104:
        /* <DEDUP_REMOVED lines=11> */
.L_x_107:
[----:B------:R-:W-:Y:S05]  /*3590*/  BSYNC B1 ;  /* 0x0000000000017941 */ /* 0x000fea0003800000 */
.L_x_106:
[----:B-1----:R-:W-:Y:S01]  /*35a0*/  @!P4 IMAD R3, R62, R153, R12 ;  /* 0x000000993e03c224 */ /* 0x002fe200078e020c */
[----:B------:R-:W-:Y:S04]  /*35b0*/  BSSY B1, `(.L_x_108) ;  /* 0x0000006000017945 */ /* 0x000fe80003800000 */
[----:B------:R1:W-:Y:S01]  /*35c0*/  @!P4 STG.E.U8 desc[UR36][R6.64+0x48], R3 ;  /* 0x000048030600c986 */ /* 0x0003e2000c101124 */
[----:B------:R-:W-:Y:S05]  /*35d0*/  @P3 BRA `(.L_x_109) ;  /* 0x00000000000c3947 */ /* 0x000fea0003800000 */
[----:B--2---:R-:W1:Y:S02]  /*35e0*/  LDG.E.U8 R155, desc[UR36][R10.64+0x49] ;  /* 0x000049240a9b7981 */ /* 0x004e64000c1e1100 */
[----:B-1----:R-:W-:-:S05]  /*35f0*/  PRMT R3, R155, 0x8880, RZ ;  /* 0x000088809b037816 */ /* 0x002fca00000000ff */
[----:B------:R-:W-:-:S07]  /*3600*/  IMAD R12, R3, R154, RZ ;  /* 0x0000009a030c7224 */ /* 0x000fce00078e02ff */
.L_x_109:
[----:B------:R-:W-:Y:S05]  /*3610*/  BSYNC B1 ;  /* 0x0000000000017941 */ /* 0x000fea0003800000 */
.L_x_108:
[----:B------:R-:W-:Y:S01]  /*3620*/  @!P3 IMAD R63, R63, R153, R12 ;  /* 0x000000993f3fb224 */ /* 0x000fe200078e020c */
[----:B------:R-:W-:Y:S04]  /*3630*/  BSSY B1, `(.L_x_110) ;  /* 0x0000006000017945 */ /* 0x000fe80003800000 */
[----:B------:R0:W-:Y:S01]  /*3640*/  @!P3 STG.E.U8 desc[UR36][R6.64+0x49], R63 ;  /* 0x0000493f0600b986 */ /* 0x0001e2000c101124 */
[----:B------:R-:W-:Y:S05]  /*3650*/  @P5 BRA `(.L_x_111) ;  /* 0x00000000000c5947 */ /* 0x000fea0003800000 */
[----:B--2---:R-:W1:Y:S02]  /*3660*/  LDG.E.U8 R155, desc[UR36][R8.64+0x50] ;  /* 0x00005024089b7981 */ /* 0x004e64000c1e1100 */
[----:B-1----:R-:W-:-:S05]  /*3670*/  PRMT R3, R155, 0x8880, RZ ;  /* 0x000088809b037816 */ /* 0x002fca00000000ff */
[----:B------:R-:W-:-:S07]  /*3680*/  IMAD R12, R3, R154, RZ ;  /* 0x0000009a030c7224 */ /* 0x000fce00078e02ff */
.L_x_111:
[----:B------:R-:W-:Y:S05]  /*3690*/  BSYNC B1 ;  /* 0x0000000000017941 */ /* 0x000fea0003800000 */
.L_x_110:
[----:B-1----:R-:W-:Y:S01]  /*36a0*/  @!P5 IMAD R3, R64, R153, R12 ;  /* 0x000000994003d224 */ /* 0x002fe200078e020c */
[----:B------:R-:W-:Y:S04]  /*36b0*/  BSSY B1, `(.L_x_112) ;  /* 0x0000006000017945 */ /* 0x000fe80003800000 */
[----:B------:R1:W-:Y:S01]  /*36c0*/  @!P5 STG.E.U8 desc[UR36][R4.64+0x50], R3 ;  /* 0x000050030400d986 */ /* 0x0003e2000c101124 */
[----:B------:R-:W-:Y:S05]  /*36d0*/  @P2 BRA `(.L_x_113) ;  /* 0x00000000000c2947 */ /* 0x000fea0003800000 */
[----:B--2---:R-:W1:Y:S02]  /*36e0*/  LDG.E.U8 R155, desc[UR36][R8.64+0x51] ;  /* 0x00005124089b7981 */ /* 0x004e64000c1e1100 */
[----:B-1----:R-:W-:-:S05]  /*36f0*/  PRMT R3, R155, 0x8880, RZ ;  /* 0x000088809b037816 */ /* 0x002fca00000000ff */
[----:B------:R-:W-:-:S07]  /*3700*/  IMAD R12, R3, R154, RZ ;  /* 0x0000009a030c7224 */ /* 0x000fce00078e02ff */
.L_x_113:
[----:B------:R-:W-:Y:S05]  /*3710*/  BSYNC B1 ;  /* 0x0000000000017941 */ /* 0x000fea0003800000 */
.L_x_112:
        /* <DEDUP_REMOVED lines=11> */
.L_x_115:
[----:B------:R-:W-:Y:S05]  /*37d0*/  BSYNC B1 ;  /* 0x0000000000017941 */ /* 0x000fea0003800000 */
.L_x_114:
[----:B-1----:R-:W-:Y:S01]  /*37e0*/  @!P4 IMAD R3, R66, R153, R12 ;  /* 0x000000994203c224 */ /* 0x002fe200078e020c */
[----:B------:R-:W-:Y:S04]  /*37f0*/  BSSY B1, `(.L_x_116) ;  /* 0x0000006000017945 */ /* 0x000fe80003800000 */
[----:B------:R1:W-:Y:S01]  /*3800*/  @!P4 STG.E.U8 desc[UR36][R6.64+0x50], R3 ;  /* 0x000050030600c986 */ /* 0x0003e2000c101124 */
[----:B------:R-:W-:Y:S05]  /*3810*/  @P3 BRA `(.L_x_117) ;  /* 0x00000000000c3947 */ /* 0x000fea0003800000 */
[----:B--2---:R-:W1:Y:S02]  /*3820*/  LDG.E.U8 R155, desc[UR36][R10.64+0x51] ;  /* 0x000051240a9b7981 */ /* 0x004e64000c1e1100 */
[----:B-1----:R-:W-:-:S05]  /*3830*/  PRMT R3, R155, 0x8880, RZ ;  /* 0x000088809b037816 */ /* 0x002fca00000000ff */
[----:B------:R-:W-:-:S07]  /*3840*/  IMAD R12, R3, R154, RZ ;  /* 0x0000009a030c7224 */ /* 0x000fce00078e02ff */
.L_x_117:
[----:B------:R-:W-:Y:S05]  /*3850*/  BSYNC B1 ;  /* 0x0000000000017941 */ /* 0x000fea0003800000 */
.L_x_116:
[----:B------:R-:W-:Y:S01]  /*3860*/  @!P3 IMAD R67, R67, R153, R12 ;  /* 0x000000994343b224 */ /* 0x000fe200078e020c */
[----:B------:R-:W-:Y:S04]  /*3870*/  BSSY B1, `(.L_x_118) ;  /* 0x0000006000017945 */ /* 0x000fe80003800000 */
[----:B------:R0:W-:Y:S01]  /*3880*/  @!P3 STG.E.U8 desc[UR36][R6.64+0x51], R67 ;  /* 0x000051430600b986 */ /* 0x0001e2000c101124 */
[----:B------:R-:W-:Y:S05]  /*3890*/  @P5 BRA `(.L_x_119) ;  /* 0x00000000000c5947 */ /* 0x000fea0003800000 */
[----:B--2---:R-:W1:Y:S02]  /*38a0*/  LDG.E.U8 R155, desc[UR36][R8.64+0x58] ;  /* 0x00005824089b7981 */ /* 0x004e64000c1e1100 */
[----:B-1----:R-:W-:-:S05]  /*38b0*/  PRMT R3, R155, 0x8880, RZ ;  /* 0x000088809b037816 */ /* 0x002fca00000000ff */
[----:B------:R-:W-:-:S07]  /*38c0*/  IMAD R12, R3, R154, RZ ;  /* 0x0000009a030c7224 */ /* 0x000fce00078e02ff */
.L_x_119:
[----:B------:R-:W-:Y:S05]  /*38d0*/  BSYNC B1 ;  /* 0x0000000000017941 */ /* 0x000fea0003800000 */
.L_x_118:
[----:B-1----:R-:W-:Y:S01]  /*38e0*/  @!P5 IMAD R3, R68, R153, R12 ;  /* 0x000000994403d224 */ /* 0x002fe200078e020c */
[----:B------:R-:W-:Y:S04]  /*38f0*/  BSSY B1, `(.L_x_120) ;  /* 0x0000006000017945 */ /* 0x000fe80003800000 */
[----:B------:R1:W-:Y:S01]  /*3900*/  @!P5 STG.E.U8 desc[UR36][R4.64+0x58], R3 ;  /* 0x000058030400d986 */ /* 0x0003e2000c101124 */
[----:B------:R-:W-:Y:S05]  /*3910*/  @P2 BRA `(.L_x_121) ;  /* 0x00000000000c2947 */ /* 0x000fea0003800000 */
[----:B--2---:R-:W1:Y:S02]  /*3920*/  LDG.E.U8 R155, desc[UR36][R8.64+0x59] ;  /* 0x00005924089b7981 */ /* 0x004e64000c1e1100 */
[----:B-1----:R-:W-:-:S05]  /*3930*/  PRMT R3, R155, 0x8880, RZ ;  /* 0x000088809b037816 */ /* 0x002fca00000000ff */
[----:B------:R-:W-:-:S07]  /*3940*/  IMAD R12, R3, R154, RZ ;  /* 0x0000009a030c7224 */ /* 0x000fce00078e02ff */
.L_x_121:
[----:B------:R-:W-:Y:S05]  /*3950*/  BSYNC B1 ;  /* 0x0000000000017941 */ /* 0x000fea0003800000 */
.L_x_120:
        /* <DEDUP_REMOVED lines=11> */
.L_x_123:
[----:B------:R-:W-:Y:S05]  /*3a10*/  BSYNC B1 ;  /* 0x0000000000017941 */ /* 0x000fea0003800000 */
.L_x_122:
[----:B-1----:R-:W-:Y:S01]  /*3a20*/  @!P4 IMAD R3, R70, R153, R12 ;  /* 0x000000994603c224 */ /* 0x002fe200078e020c */
[----:B------:R-:W-:Y:S04]  /*3a30*/  BSSY B1, `(.L_x_124) ;  /* 0x0000006000017945 */ /* 0x000fe80003800000 */
[----:B------:R1:W-:Y:S01]  /*3a40*/  @!P4 STG.E.U8 desc[UR36][R6.64+0x58], R3 ;  /* 0x000058030600c986 */ /* 0x0003e2000c101124 */
[----:B------:R-:W-:Y:S05]  /*3a50*/  @P3 BRA `(.L_x_125) ;  /* 0x00000000000c3947 */ /* 0x000fea0003800000 */
[----:B--2---:R-:W1:Y:S02]  /*3a60*/  LDG.E.U8 R155, desc[UR36][R10.64+0x59] ;  /* 0x000059240a9b7981 */ /* 0x004e64000c1e1100 */
[----:B-1----:R-:W-:-:S05]  /*3a70*/  PRMT R3, R155, 0x8880, RZ ;  /* 0x000088809b037816 */ /* 0x002fca00000000ff */
[----:B------:R-:W-:-:S07]  /*3a80*/  IMAD R12, R3, R154, RZ ;  /* 0x0000009a030c7224 */ /* 0x000fce00078e02ff */
.L_x_125:
[----:B------:R-:W-:Y:S05]  /*3a90*/  BSYNC B1 ;  /* 0x0000000000017941 */ /* 0x000fea0003800000 */
.L_x_124:
[----:B------:R-:W-:Y:S01]  /*3aa0*/  @!P3 IMAD R71, R71, R153, R12 ;  /* 0x000000994747b224 */ /* 0x000fe200078e020c */
[----:B------:R-:W-:Y:S04]  /*3ab0*/  BSSY B1, `(.L_x_126) ;  /* 0x0000006000017945 */ /* 0x000fe80003800000 */
[----:B------:R0:W-:Y:S01]  /*3ac0*/  @!P3 STG.E.U8 desc[UR36][R6.64+0x59], R71 ;  /* 0x000059470600b986 */ /* 0x0001e2000c101124 */
[----:B------:R-:W-:Y:S05]  /*3ad0*/  @P5 BRA `(.L_x_127) ;  /* 0x00000000000c5947 */ /* 0x000fea0003800000 */
[----:B--2---:R-:W1:Y:S02]  /*3ae0*/  LDG.E.U8 R155, desc[UR36][R8.64+0x60] ;  /* 0x00006024089b7981 */ /* 0x004e64000c1e1100 */
[----:B-1----:R-:W-:-:S05]  /*3af0*/  PRMT R3, R155, 0x8880, RZ ;  /* 0x000088809b037816 */ /* 0x002fca00000000ff */
[----:B------:R-:W-:-:S07]  /*3b00*/  IMAD R12, R3, R154, RZ ;  /* 0x0000009a030c7224 */ /* 0x000fce00078e02ff */
.L_x_127:
[----:B------:R-:W-:Y:S05]  /*3b10*/  BSYNC B1 ;  /* 0x0000000000017941 */ /* 0x000fea0003800000 */
.L_x_126:
[----:B-1----:R-:W-:Y:S01]  /*3b20*/  @!P5 IMAD R3, R72, R153, R12 ;  /* 0x000000994803d224 */ /* 0x002fe200078e020c */
[----:B------:R-:W-:Y:S04]  /*3b30*/  BSSY B1, `(.L_x_128) ;  /* 0x0000006000017945 */ /* 0x000fe80003800000 */
[----:B------:R1:W-:Y:S01]  /*3b40*/  @!P5 STG.E.U8 desc[UR36][R4.64+0x60], R3 ;  /* 0x000060030400d986 */ /* 0x0003e2000c101124 */
[----:B------:R-:W-:Y:S05]  /*3b50*/  @P2 BRA `(.L_x_129) ;  /* 0x00000000000c2947 */ /* 0x000fea0003800000 */
[----:B--2---:R-:W1:Y:S02]  /*3b60*/  LDG.E.U8 R155, desc[UR36][R8.64+0x61] ;  /* 0x00006124089b7981 */ /* 0x004e64000c1e1100 */
[----:B-1----:R-:W-:-:S05]  /*3b70*/  PRMT R3, R155, 0x8880, RZ ;  /* 0x000088809b037816 */ /* 0x002fca00000000ff */
[----:B------:R-:W-:-:S07]  /*3b80*/  IMAD R12, R3, R154, RZ ;  /* 0x0000009a030c7224 */ /* 0x000fce00078e02ff */
.L_x_129:
[----:B------:R-:W-:Y:S05]  /*3b90*/  BSYNC B1 ;  /* 0x0000000000017941 */ /* 0x000fea0003800000 */
.L_x_128:
        /* <DEDUP_REMOVED lines=11> */
.L_x_131:
[----:B------:R-:W-:Y:S05]  /*3c50*/  BSYNC B1 ;  /* 0x0000000000017941 */ /* 0x000fea0003800000 */
.L_x_130:
[----:B-1----:R-:W-:Y:S01]  /*3c60*/  @!P4 IMAD R3, R74, R153, R12 ;  /* 0x000000994a03c224 */ /* 0x002fe200078e020c */
[----:B------:R-:W-:Y:S04]  /*3c70*/  BSSY B1, `(.L_x_132) ;  /* 0x0000006000017945 */ /* 0x000fe80003800000 */
[----:B------:R1:W-:Y:S01]  /*3c80*/  @!P4 STG.E.U8 desc[UR36][R6.64+0x60], R3 ;  /* 0x000060030600c986 */ /* 0x0003e2000c101124 */
[----:B------:R-:W-:Y:S05]  /*3c90*/  @P3 BRA `(.L_x_133) ;  /* 0x00000000000c3947 */ /* 0x000fea0003800000 */
[----:B--2---:R-:W1:Y:S02]  /*3ca0*/  LDG.E.U8 R155, desc[UR36][R10.64+0x61] ;  /* 0x000061240a9b7981 */ /* 0x004e64000c1e1100 */
[----:B-1----:R-:W-:-:S05]  /*3cb0*/  PRMT R3, R155, 0x8880, RZ ;  /* 0x000088809b037816 */ /* 0x002fca00000000ff */
[----:B------:R-:W-:-:S07]  /*3cc0*/  IMAD R12, R3, R154, RZ ;  /* 0x0000009a030c7224 */ /* 0x000fce00078e02ff */
.L_x_133:
[----:B------:R-:W-:Y:S05]  /*3cd0*/  BSYNC B1 ;  /* 0x0000000000017941 */ /* 0x000fea0003800000 */
.L_x_132:
[----:B------:R-:W-:Y:S01]  /*3ce0*/  @!P3 IMAD R75, R75, R153, R12 ;  /* 0x000000994b4bb224 */ /* 0x000fe200078e020c */
[----:B------:R-:W-:Y:S04]  /*3cf0*/  BSSY B1, `(.L_x_134) ;  /* 0x0000006000017945 */ /* 0x000fe80003800000 */
[----:B------:R0:W-:Y:S01]  /*3d00*/  @!P3 STG.E.U8 desc[UR36][R6.64+0x61], R75 ;  /* 0x0000614b0600b986 */ /* 0x0001e2000c101124 */
[----:B------:R-:W-:Y:S05]  /*3d10*/  @P5 BRA `(.L_x_135) ;  /* 0x00000000000c5947 */ /* 0x000fea0003800000 */
[----:B--2---:R-:W1:Y:S02]  /*3d20*/  LDG.E.U8 R155, desc[UR36][R8.64+0x68] ;  /* 0x00006824089b7981 */ /* 0x004e64000c1e1100 */
[----:B-1----:R-:W-:-:S05]  /*3d30*/  PRMT R3, R155, 0x8880, RZ ;  /* 0x000088809b037816 */ /* 0x002fca00000000ff */
[----:B------:R-:W-:-:S07]  /*3d40*/  IMAD R12, R3, R154, RZ ;  /* 0x0000009a030c7224 */ /* 0x000fce00078e02ff */
.L_x_135:
[----:B------:R-:W-:Y:S05]  /*3d50*/  BSYNC B1 ;  /* 0x0000000000017941 */ /* 0x000fea0003800000 */
.L_x_134:
[----:B-1----:R-:W-:Y:S01]  /*3d60*/  @!P5 IMAD R3, R76, R153, R12 ;  /* 0x000000994c03d224 */ /* 0x002fe200078e020c */
[----:B------:R-:W-:Y:S04]  /*3d70*/  BSSY B1, `(.L_x_136) ;  /* 0x0000006000017945 */ /* 0x000fe80003800000 */
[----:B------:R1:W-:Y:S01]  /*3d80*/  @!P5 STG.E.U8 desc[UR36][R4.64+0x68], R3 ;  /* 0x000068030400d986 */ /* 0x0003e2000c101124 */
[----:B------:R-:W-:Y:S05]  /*3d90*/  @P2 BRA `(.L_x_137) ;  /* 0x00000000000c2947 */ /* 0x000fea0003800000 */
[----:B--2---:R-:W1:Y:S02]  /*3da0*/  LDG.E.U8 R155, desc[UR36][R8.64+0x69] ;  /* 0x00006924089b7981 */ /* 0x004e64000c1e1100 */
[----:B-1----:R-:W-:-:S05]  /*3db0*/  PRMT R3, R155, 0x8880, RZ ;  /* 0x000088809b037816 */ /* 0x002fca00000000ff */
[----:B------:R-:W-:-:S07]  /*3dc0*/  IMAD R12, R3, R154, RZ ;  /* 0x0000009a030c7224 */ /* 0x000fce00078e02ff */
.L_x_137:
[----:B------:R-:W-:Y:S05]  /*3dd0*/  BSYNC B1 ;  /* 0x0000000000017941 */ /* 0x000fea0003800000 */
.L_x_136:
        /* <DEDUP_REMOVED lines=11> */
.L_x_139:
[----:B------:R-:W-:Y:S05]  /*3e90*/  BSYNC B1 ;  /* 0x0000000000017941 */ /* 0x000fea0003800000 */
.L_x_138:
[----:B-1----:R-:W-:Y:S01]  /*3ea0*/  @!P4 IMAD R3, R78, R153, R12 ;  /* 0x000000994e03c224 */ /* 0x002fe200078e020c */
[----:B------:R-:W-:Y:S04]  /*3eb0*/  BSSY B1, `(.L_x_140) ;  /* 0x0000006000017945 */ /* 0x000fe80003800000 */
[----:B------:R1:W-:Y:S01]  /*3ec0*/  @!P4 STG.E.U8 desc[UR36][R6.64+0x68], R3 ;  /* 0x000068030600c986 */ /* 0x0003e2000c101124 */
[----:B------:R-:W-:Y:S05]  /*3ed0*/  @P3 BRA `(.L_x_141) ;  /* 0x00000000000c3947 */ /* 0x000fea0003800000 */
[----:B--2---:R-:W1:Y:S02]  /*3ee0*/  LDG.E.U8 R155, desc[UR36][R10.64+0x69] ;  /* 0x000069240a9b7981 */ /* 0x004e64000c1e1100 */
[----:B-1----:R-:W-:-:S05]  /*3ef0*/  PRMT R3, R155, 0x8880, RZ ;  /* 0x000088809b037816 */ /* 0x002fca00000000ff */
[----:B------:R-:W-:-:S07]  /*3f00*/  IMAD R12, R3, R154, RZ ;  /* 0x0000009a030c7224 */ /* 0x000fce00078e02ff */
.L_x_141:
[----:B------:R-:W-:Y:S05]  /*3f10*/  BSYNC B1 ;  /* 0x0000000000017941 */ /* 0x000fea0003800000 */
.L_x_140:
[----:B------:R-:W-:Y:S01]  /*3f20*/  @!P3 IMAD R79, R79, R153, R12 ;  /* 0x000000994f4fb224 */ /* 0x000fe200078e020c */
[----:B------:R-:W-:Y:S04]  /*3f30*/  BSSY B1, `(.L_x_142) ;  /* 0x0000006000017945 */ /* 0x000fe80003800000 */
[----:B------:R0:W-:Y:S01]  /*3f40*/  @!P3 STG.E.U8 desc[UR36][R6.64+0x69], R79 ;  /* 0x0000694f0600b986 */ /* 0x0001e2000c101124 */
[----:B------:R-:W-:Y:S05]  /*3f50*/  @P5 BRA `(.L_x_143) ;  /* 0x00000000000c5947 */ /* 0x000fea0003800000 */
[----:B--2---:R-:W1:Y:S02]  /*3f60*/  LDG.E.U8 R155, desc[UR36][R8.64+0x70] ;  /* 0x00007024089b7981 */ /* 0x004e64000c1e1100 */
[----:B-1----:R-:W-:-:S05]  /*3f70*/  PRMT R3, R155, 0x8880, RZ ;  /* 0x000088809b037816 */ /* 0x002fca00000000ff */
[----:B------:R-:W-:-:S07]  /*3f80*/  IMAD R12, R3, R154, RZ ;  /* 0x0000009a030c7224 */ /* 0x000fce00078e02ff */
.L_x_143:
[----:B------:R-:W-:Y:S05]  /*3f90*/  BSYNC B1 ;  /* 0x0000000000017941 */ /* 0x000fea0003800000 */
.L_x_142:
[----:B-1----:R-:W-:Y:S01]  /*3fa0*/  @!P5 IMAD R3, R80, R153, R12 ;  /* 0x000000995003d224 */ /* 0x002fe200078e020c */
[----:B------:R-:W-:Y:S04]  /*3fb0*/  BSSY B1, `(.L_x_144) ;  /* 0x0000006000017945 */ /* 0x000fe80003800000 */
[----:B------:R1:W-:Y:S01]  /*3fc0*/  @!P5 STG.E.U8 desc[UR36][R4.64+0x70], R3 ;  /* 0x000070030400d986 */ /* 0x0003e2000c101124 */
[----:B------:R-:W-:Y:S05]  /*3fd0*/  @P2 BRA `(.L_x_145) ;  /* 0x00000000000c2947 */ /* 0x000fea0003800000 */
[----:B--2---:R-:W1:Y:S02]  /*3fe0*/  LDG.E.U8 R155, desc[UR36][R8.64+0x71] ;  /* 0x00007124089b7981 */ /* 0x004e64000c1e1100 */
[----:B-1----:R-:W-:-:S05]  /*3ff0*/  PRMT R3, R155, 0x8880, RZ ;  /* 0x000088809b037816 */ /* 0x002fca00000000ff */
[----:B------:R-:W-:-:S07]  /*4000*/  IMAD R12, R3, R154, RZ ;  /* 0x0000009a030c7224 */ /* 0x000fce00078e02ff */
.L_x_145:
[----:B------:R-:W-:Y:S05]  /*4010*/  BSYNC B1 ;  /* 0x0000000000017941 */ /* 0x000fea0003800000 */
.L_x_144:
        /* <DEDUP_REMOVED lines=11> */
.L_x_147:
[----:B------:R-:W-:Y:S05]  /*40d0*/  BSYNC B1 ;  /* 0x0000000000017941 */ /* 0x000fea0003800000 */
.L_x_146:
[----:B-1----:R-:W-:Y:S01]  /*40e0*/  @!P4 IMAD R3, R82, R153, R12 ;  /* 0x000000995203c224 */ /* 0x002fe200078e020c */
[----:B------:R-:W-:Y:S04]  /*40f0*/  BSSY B1, `(.L_x_148) ;  /* 0x0000006000017945 */ /* 0x000fe80003800000 */
[----:B------:R1:W-:Y:S01]  /*4100*/  @!P4 STG.E.U8 desc[UR36][R6.64+0x70], R3 ;  /* 0x000070030600c986 */ /* 0x0003e2000c101124 */
[----:B------:R-:W-:Y:S05]  /*4110*/  @P3 BRA `(.L_x_149) ;  /* 0x00000000000c3947 */ /* 0x000fea0003800000 */
[----:B--2---:R-:W1:Y:S02]  /*4120*/  LDG.E.U8 R155, desc[UR36][R10.64+0x71] ;  /* 0x000071240a9b7981 */ /* 0x004e64000c1e1100 */
[----:B-1----:R-:W-:-:S05]  /*4130*/  PRMT R3, R155, 0x8880, RZ ;  /* 0x000088809b037816 */ /* 0x002fca00000000ff */
[----:B------:R-:W-:-:S07]  /*4140*/  IMAD R12, R3, R154, RZ ;  /* 0x0000009a030c7224 */ /* 0x000fce00078e02ff */
.L_x_149:
[----:B------:R-:W-:Y:S05]  /*4150*/  BSYNC B1 ;  /* 0x0000000000017941 */ /* 0x000fea0003800000 */
.L_x_148:
[----:B------:R-:W-:Y:S01]  /*4160*/  @!P3 IMAD R83, R83, R153, R12 ;  /* 0x000000995353b224 */ /* 0x000fe200078e020c */
[----:B------:R-:W-:Y:S04]  /*4170*/  BSSY B1, `(.L_x_150) ;  /* 0x0000006000017945 */ /* 0x000fe80003800000 */
[----:B------:R0:W-:Y:S01]  /*4180*/  @!P3 STG.E.U8 desc[UR36][R6.64+0x71], R83 ;  /* 0x000071530600b986 */ /* 0x0001e2000c101124 */
[----:B------:R-:W-:Y:S05]  /*4190*/  @P5 BRA `(.L_x_151) ;  /* 0x00000000000c5947 */ /* 0x000fea0003800000 */
[----:B--2---:R-:W1:Y:S02]  /*41a0*/  LDG.E.U8 R155, desc[UR36][R8.64+0x78] ;  /* 0x00007824089b7981 */ /* 0x004e64000c1e1100 */
[----:B-1----:R-:W-:-:S05]  /*41b0*/  PRMT R3, R155, 0x8880, RZ ;  /* 0x000088809b037816 */ /* 0x002fca00000000ff */
[----:B------:R-:W-:-:S07]  /*41c0*/  IMAD R12, R3, R154, RZ ;  /* 0x0000009a030c7224 */ /* 0x000fce00078e02ff */
.L_x_151:
[----:B------:R-:W-:Y:S05]  /*41d0*/  BSYNC B1 ;  /* 0x0000000000017941 */ /* 0x000fea0003800000 */
.L_x_150:
[----:B-1----:R-:W-:Y:S01]  /*41e0*/  @!P5 IMAD R3, R84, R153, R12 ;  /* 0x000000995403d224 */ /* 0x002fe200078e020c */
[----:B------:R-:W-:Y:S04]  /*41f0*/  BSSY B1, `(.L_x_152) ;  /* 0x0000006000017945 */ /* 0x000fe80003800000 */
[----:B------:R1:W-:Y:S01]  /*4200*/  @!P5 STG.E.U8 desc[UR36][R4.64+0x78], R3 ;  /* 0x000078030400d986 */ /* 0x0003e2000c101124 */
[----:B------:R-:W-:Y:S05]  /*4210*/  @P2 BRA `(.L_x_153) ;  /* 0x00000000000c2947 */ /* 0x000fea0003800000 */
[----:B--2---:R-:W1:Y:S02]  /*4220*/  LDG.E.U8 R155, desc[UR36][R8.64+0x79] ;  /* 0x00007924089b7981 */ /* 0x004e64000c1e1100 */
[----:B-1----:R-:W-:-:S05]  /*4230*/  PRMT R3, R155, 0x8880, RZ ;  /* 0x000088809b037816 */ /* 0x002fca00000000ff */
[----:B------:R-:W-:-:S07]  /*4240*/  IMAD R12, R3, R154, RZ ;  /* 0x0000009a030c7224 */ /* 0x000fce00078e02ff */
.L_x_153:
[----:B------:R-:W-:Y:S05]  /*4250*/  BSYNC B1 ;  /* 0x0000000000017941 */ /* 0x000fea0003800000 */
.L_x_152:
        /* <DEDUP_REMOVED lines=11> */
.L_x_155:
[----:B------:R-:W-:Y:S05]  /*4310*/  BSYNC B1 ;  /* 0x0000000000017941 */ /* 0x000fea0003800000 */
.L_x_154:
[----:B-1----:R-:W-:Y:S01]  /*4320*/  @!P4 IMAD R3, R86, R153, R12 ;  /* 0x000000995603c224 */ /* 0x002fe200078e020c */
[----:B------:R-:W-:Y:S04]  /*4330*/  BSSY B1, `(.L_x_156) ;  /* 0x0000006000017945 */ /* 0x000fe80003800000 */
[----:B------:R1:W-:Y:S01]  /*4340*/  @!P4 STG.E.U8 desc[UR36][R6.64+0x78], R3 ;  /* 0x000078030600c986 */ /* 0x0003e2000c101124 */
[----:B------:R-:W-:Y:S05]  /*4350*/  @P3 BRA `(.L_x_157) ;  /* 0x00000000000c3947 */ /* 0x000fea0003800000 */
[----:B--2---:R-:W1:Y:S02]  /*4360*/  LDG.E.U8 R155, desc[UR36][R10.64+0x79] ;  /* 0x000079240a9b7981 */ /* 0x004e64000c1e1100 */
[----:B-1----:R-:W-:-:S05]  /*4370*/  PRMT R3, R155, 0x8880, RZ ;  /* 0x000088809b037816 */ /* 0x002fca00000000ff */
[----:B------:R-:W-:-:S07]  /*4380*/  IMAD R12, R3, R154, RZ ;  /* 0x0000009a030c7224 */ /* 0x000fce00078e02ff */
.L_x_157:
[----:B------:R-:W-:Y:S05]  /*4390*/  BSYNC B1 ;  /* 0x0000000000017941 */ /* 0x000fea0003800000 */
.L_x_156:
[----:B------:R-:W-:Y:S01]  /*43a0*/  @!P3 IMAD R87, R87, R153, R12 ;  /* 0x000000995757b224 */ /* 0x000fe200078e020c */
[----:B------:R-:W-:Y:S04]  /*43b0*/  BSSY B1, `(.L_x_158) ;  /* 0x0000006000017945 */ /* 0x000fe80003800000 */
[----:B------:R0:W-:Y:S01]  /*43c0*/  @!P3 STG.E.U8 desc[UR36][R6.64+0x79], R87 ;  /* 0x000079570600b986 */ /* 0x0001e2000c101124 */
[----:B------:R-:W-:Y:S05]  /*43d0*/  @P5 BRA `(.L_x_159) ;  /* 0x00000000000c5947 */ /* 0x000fea0003800000 */
[----:B--2---:R-:W1:Y:S02]  /*43e0*/  LDG.E.U8 R155, desc[UR36][R8.64+0x80] ;  /* 0x00008024089b7981 */ /* 0x004e64000c1e1100 */
[----:B-1----:R-:W-:-:S05]  /*43f0*/  PRMT R3, R155, 0x8880, RZ ;  /* 0x000088809b037816 */ /* 0x002fca00000000ff */
[----:B------:R-:W-:-:S07]  /*4400*/  IMAD R12, R3, R154, RZ ;  /* 0x0000009a030c7224 */ /* 0x000fce00078e02ff */
.L_x_159:
[----:B------:R-:W-:Y:S05]  /*4410*/  BSYNC B1 ;  /* 0x0000000000017941 */ /* 0x000fea0003800000 */
.L_x_158:
[----:B-1----:R-:W-:Y:S01]  /*4420*/  @!P5 IMAD R3, R88, R153, R12 ;  /* 0x000000995803d224 */ /* 0x002fe200078e020c */
[----:B------:R-:W-:Y:S04]  /*4430*/  BSSY B1, `(.L_x_160) ;  /* 0x0000006000017945 */ /* 0x000fe80003800000 */
[----:B------:R1:W-:Y:S01]  /*4440*/  @!P5 STG.E.U8 desc[UR36][R4.64+0x80], R3 ;  /* 0x000080030400d986 */ /* 0x0003e2000c101124 */
[----:B------:R-:W-:Y:S05]  /*4450*/  @P2 BRA `(.L_x_161) ;  /* 0x00000000000c2947 */ /* 0x000fea0003800000 */
[----:B--2---:R-:W1:Y:S02]  /*4460*/  LDG.E.U8 R155, desc[UR36][R8.64+0x81] ;  /* 0x00008124089b7981 */ /* 0x004e64000c1e1100 */
[----:B-1----:R-:W-:-:S05]  /*4470*/  PRMT R3, R155, 0x8880, RZ ;  /* 0x000088809b037816 */ /* 0x002fca00000000ff */
[----:B------:R-:W-:-:S07]  /*4480*/  IMAD R12, R3, R154, RZ ;  /* 0x0000009a030c7224 */ /* 0x000fce00078e02ff */
.L_x_161:
[----:B------:R-:W-:Y:S05]  /*4490*/  BSYNC B1 ;  /* 0x0000000000017941 */ /* 0x000fea0003800000 */
.L_x_160:
        /* <DEDUP_REMOVED lines=11> */
.L_x_163:
[----:B------:R-:W-:Y:S05]  /*4550*/  BSYNC B1 ;  /* 0x0000000000017941 */ /* 0x000fea0003800000 */
.L_x_162:
[----:B-1----:R-:W-:Y:S01]  /*4560*/  @!P4 IMAD R3, R90, R153, R12 ;  /* 0x000000995a03c224 */ /* 0x002fe200078e020c */
[----:B------:R-:W-:Y:S04]  /*4570*/  BSSY B1, `(.L_x_164) ;  /* 0x0000006000017945 */ /* 0x000fe80003800000 */
[----:B------:R1:W-:Y:S01]  /*4580*/  @!P4 STG.E.U8 desc[UR36][R6.64+0x80], R3 ;  /* 0x000080030600c986 */ /* 0x0003e2000c101124 */
[----:B------:R-:W-:Y:S05]  /*4590*/  @P3 BRA `(.L_x_165) ;  /* 0x00000000000c3947 */ /* 0x000fea0003800000 */
[----:B--2---:R-:W1:Y:S02]  /*45a0*/  LDG.E.U8 R155, desc[UR36][R10.64+0x81] ;  /* 0x000081240a9b7981 */ /* 0x004e64000c1e1100 */
[----:B-1----:R-:W-:-:S05]  /*45b0*/  PRMT R3, R155, 0x8880, RZ ;  /* 0x000088809b037816 */ /* 0x002fca00000000ff */
[----:B------:R-:W-:-:S07]  /*45c0*/  IMAD R12, R3, R154, RZ ;  /* 0x0000009a030c7224 */ /* 0x000fce00078e02ff */
.L_x_165:
[----:B------:R-:W-:Y:S05]  /*45d0*/  BSYNC B1 ;  /* 0x0000000000017941 */ /* 0x000fea0003800000 */
.L_x_164:
[----:B------:R-:W-:Y:S01]  /*45e0*/  @!P3 IMAD R91, R91, R153, R12 ;  /* 0x000000995b5bb224 */ /* 0x000fe200078e020c */
[----:B------:R-:W-:Y:S04]  /*45f0*/  BSSY B1, `(.L_x_166) ;  /* 0x0000006000017945 */ /* 0x000fe80003800000 */
[----:B------:R0:W-:Y:S01]  /*4600*/  @!P3 STG.E.U8 desc[UR36][R6.64+0x81], R91 ;  /* 0x0000815b0600b986 */ /* 0x0001e2000c101124 */
[----:B------:R-:W-:Y:S05]  /*4610*/  @P5 BRA `(.L_x_167) ;  /* 0x00000000000c5947 */ /* 0x000fea0003800000 */
[----:B--2---:R-:W1:Y:S02]  /*4620*/  LDG.E.U8 R155, desc[UR36][R8.64+0x88] ;  /* 0x00008824089b7981 */ /* 0x004e64000c1e1100 */
[----:B-1----:R-:W-:-:S05]  /*4630*/  PRMT R3, R155, 0x8880, RZ ;  /* 0x000088809b037816 */ /* 0x002fca00000000ff */
[----:B------:R-:W-:-:S07]  /*4640*/  IMAD R12, R3, R154, RZ ;  /* 0x0000009a030c7224 */ /* 0x000fce00078e02ff */
.L_x_167:
[----:B------:R-:W-:Y:S05]  /*4650*/  BSYNC B1 ;  /* 0x0000000000017941 */ /* 0x000fea0003800000 */
.L_x_166:
[----:B-1----:R-:W-:Y:S01]  /*4660*/  @!P5 IMAD R3, R92, R153, R12 ;  /* 0x000000995c03d224 */ /* 0x002fe200078e020c */
[----:B------:R-:W-:Y:S04]  /*4670*/  BSSY B1, `(.L_x_168) ;  /* 0x0000006000017945 */ /* 0x000fe80003800000 */
[----:B------:R1:W-:Y:S01]  /*4680*/  @!P5 STG.E.U8 desc[UR36][R4.64+0x88], R3 ;  /* 0x000088030400d986 */ /* 0x0003e2000c101124 */
[----:B------:R-:W-:Y:S05]  /*4690*/  @P2 BRA `(.L_x_169) ;  /* 0x00000000000c2947 */ /* 0x000fea0003800000 */
[----:B--2---:R-:W1:Y:S02]  /*46a0*/  LDG.E.U8 R155, desc[UR36][R8.64+0x89] ;  /* 0x00008924089b7981 */ /* 0x004e64000c1e1100 */
[----:B-1----:R-:W-:-:S05]  /*46b0*/  PRMT R3, R155, 0x8880, RZ ;  /* 0x000088809b037816 */ /* 0x002fca00000000ff */
[----:B------:R-:W-:-:S07]  /*46c0*/  IMAD R12, R3, R154, RZ ;  /* 0x0000009a030c7224 */ /* 0x000fce00078e02ff */
.L_x_169:
[----:B------:R-:W-:Y:S05]  /*46d0*/  BSYNC B1 ;  /* 0x0000000000017941 */ /* 0x000fea0003800000 */
.L_x_168:
        /* <DEDUP_REMOVED lines=11> */
.L_x_171:
[----:B------:R-:W-:Y:S05]  /*4790*/  BSYNC B1 ;  /* 0x0000000000017941 */ /* 0x000fea0003800000 */
.L_x_170:
[----:B-1----:R-:W-:Y:S01]  /*47a0*/  @!P4 IMAD R3, R94, R153, R12 ;  /* 0x000000995e03c224 */ /* 0x002fe200078e020c */
[----:B------:R-:W-:Y:S04]  /*47b0*/  BSSY B1, `(.L_x_172) ;  /* 0x0000006000017945 */ /* 0x000fe80003800000 */
[----:B------:R1:W-:Y:S01]  /*47c0*/  @!P4 STG.E.U8 desc[UR36][R6.64+0x88], R3 ;  /* 0x000088030600c986 */ /* 0x0003e2000c101124 */
[----:B------:R-:W-:Y:S05]  /*47d0*/  @P3 BRA `(.L_x_173) ;  /* 0x00000000000c3947 */ /* 0x000fea0003800000 */
[----:B--2---:R-:W1:Y:S02]  /*47e0*/  LDG.E.U8 R155, desc[UR36][R10.64+0x89] ;  /* 0x000089240a9b7981 */ /* 0x004e64000c1e1100 */
[----:B-1----:R-:W-:-:S05]  /*47f0*/  PRMT R3, R155, 0x8880, RZ ;  /* 0x000088809b037816 */ /* 0x002fca00000000ff */
[----:B------:R-:W-:-:S07]  /*4800*/  IMAD R12, R3, R154, RZ ;  /* 0x0000009a030c7224 */ /* 0x000fce00078e02ff */
.L_x_173:
[----:B------:R-:W-:Y:S05]  /*4810*/  BSYNC B1 ;  /* 0x0000000000017941 */ /* 0x000fea0003800000 */
.L_x_172:
[----:B------:R-:W-:Y:S01]  /*4820*/  @!P3 IMAD R95, R95, R153, R12 ;  /* 0x000000995f5fb224 */ /* 0x000fe200078e020c */
[----:B------:R-:W-:Y:S04]  /*4830*/  BSSY B1, `(.L_x_174) ;  /* 0x0000006000017945 */ /* 0x000fe80003800000 */
[----:B------:R0:W-:Y:S01]  /*4840*/  @!P3 STG.E.U8 desc[UR36][R6.64+0x89], R95 ;  /* 0x0000895f0600b986 */ /* 0x0001e2000c101124 */
[----:B------:R-:W-:Y:S05]  /*4850*/  @P5 BRA `(.L_x_175) ;  /* 0x00000000000c5947 */ /* 0x000fea0003800000 */
[----:B--2---:R-:W1:Y:S02]  /*4860*/  LDG.E.U8 R155, desc[UR36][R8.64+0x90] ;  /* 0x00009024089b7981 */ /* 0x004e64000c1e1100 */
[----:B-1----:R-:W-:-:S05]  /*4870*/  PRMT R3, R155, 0x8880, RZ ;  /* 0x000088809b037816 */ /* 0x002fca00000000ff */
[----:B------:R-:W-:-:S07]  /*4880*/  IMAD R12, R3, R154, RZ ;  /* 0x0000009a030c7224 */ /* 0x000fce00078e02ff */
.L_x_175:
[----:B------:R-:W-:Y:S05]  /*4890*/  BSYNC B1 ;  /* 0x0000000000017941 */ /* 0x000fea0003800000 */
.L_x_174:
[----:B-1----:R-:W-:Y:S01]  /*48a0*/  @!P5 IMAD R3, R96, R153, R12 ;  /* 0x000000996003d224 */ /* 0x002fe200078e020c */
[----:B------:R-:W-:Y:S04]  /*48b0*/  BSSY B1, `(.L_x_176) ;  /* 0x0000006000017945 */ /* 0x000fe80003800000 */
[----:B------:R1:W-:Y:S01]  /*48c0*/  @!P5 STG.E.U8 desc[UR36][R4.64+0x90], R3 ;  /* 0x000090030400d986 */ /* 0x0003e2000c101124 */
[----:B------:R-:W-:Y:S05]  /*48d0*/  @P2 BRA `(.L_x_177) ;  /* 0x00000000000c2947 */ /* 0x000fea0003800000 */
[----:B--2---:R-:W1:Y:S02]  /*48e0*/  LDG.E.U8 R155, desc[UR36][R8.64+0x91] ;  /* 0x00009124089b7981 */ /* 0x004e64000c1e1100 */
[----:B-1----:R-:W-:-:S05]  /*48f0*/  PRMT R3, R155, 0x8880, RZ ;  /* 0x000088809b037816 */ /* 0x002fca00000000ff */
[----:B------:R-:W-:-:S07]  /*4900*/  IMAD R12, R3, R154, RZ ;  /* 0x0000009a030c7224 */ /* 0x000fce00078e02ff */
.L_x_177:
[----:B------:R-:W-:Y:S05]  /*4910*/  BSYNC B1 ;  /* 0x0000000000017941 */ /* 0x000fea0003800000 */
.L_x_176:
        /* <DEDUP_REMOVED lines=11> */
.L_x_179:
[----:B------:R-:W-:Y:S05]  /*49d0*/  BSYNC B1 ;  /* 0x0000000000017941 */ /* 0x000fea0003800000 */
.L_x_178:
[----:B-1----:R-:W-:Y:S01]  /*49e0*/  @!P4 IMAD R3, R98, R153, R12 ;  /* 0x000000996203c224 */ /* 0x002fe200078e020c */
[----:B------:R-:W-:Y:S04]  /*49f0*/  BSSY B1, `(.L_x_180) ;  /* 0x0000006000017945 */ /* 0x000fe80003800000 */
[----:B------:R1:W-:Y:S01]  /*4a00*/  @!P4 STG.E.U8 desc[UR36][R6.64+0x90], R3 ;  /* 0x000090030600c986 */ /* 0x0003e2000c101124 */
[----:B------:R-:W-:Y:S05]  /*4a10*/  @P3 BRA `(.L_x_181) ;  /* 0x00000000000c3947 */ /* 0x000fea0003800000 */
[----:B--2---:R-:W1:Y:S02]  /*4a20*/  LDG.E.U8 R155, desc[UR36][R10.64+0x91] ;  /* 0x000091240a9b7981 */ /* 0x004e64000c1e1100 */
[----:B-1----:R-:W-:-:S05]  /*4a30*/  PRMT R3, R155, 0x8880, RZ ;  /* 0x000088809b037816 */ /* 0x002fca00000000ff */
[----:B------:R-:W-:-:S07]  /*4a40*/  IMAD R12, R3, R154, RZ ;  /* 0x0000009a030c7224 */ /* 0x000fce00078e02ff */
.L_x_181:
[----:B------:R-:W-:Y:S05]  /*4a50*/  BSYNC B1 ;  /* 0x0000000000017941 */ /* 0x000fea0003800000 */
.L_x_180:
[----:B------:R-:W-:Y:S01]  /*4a60*/  @!P3 IMAD R99, R99, R153, R12 ;  /* 0x000000996363b224 */ /* 0x000fe200078e020c */
[----:B------:R-:W-:Y:S04]  /*4a70*/  BSSY B1, `(.L_x_182) ;  /* 0x0000006000017945 */ /* 0x000fe80003800000 */
[----:B------:R0:W-:Y:S01]  /*4a80*/  @!P3 STG.E.U8 desc[UR36][R6.64+0x91], R99 ;  /* 0x000091630600b986 */ /* 0x0001e2000c101124 */
[----:B------:R-:W-:Y:S05]  /*4a90*/  @P5 BRA `(.L_x_183) ;  /* 0x00000000000c5947 */ /* 0x000fea0003800000 */
[----:B--2---:R-:W1:Y:S02]  /*4aa0*/  LDG.E.U8 R155, desc[UR36][R8.64+0x98] ;  /* 0x00009824089b7981 */ /* 0x004e64000c1e1100 */
[----:B-1----:R-:W-:-:S05]  /*4ab0*/  PRMT R3, R155, 0x8880, RZ ;  /* 0x000088809b037816 */ /* 0x002fca00000000ff */
[----:B------:R-:W-:-:S07]  /*4ac0*/  IMAD R12, R3, R154, RZ ;  /* 0x0000009a030c7224 */ /* 0x000fce00078e02ff */
.L_x_183:
[----:B------:R-:W-:Y:S05]  /*4ad0*/  BSYNC B1 ;  /* 0x0000000000017941 */ /* 0x000fea0003800000 */
.L_x_182:
[----:B-1----:R-:W-:Y:S01]  /*4ae0*/  @!P5 IMAD R3, R100, R153, R12 ;  /* 0x000000996403d224 */ /* 0x002fe200078e020c */
[----:B------:R-:W-:Y:S04]  /*4af0*/  BSSY B1, `(.L_x_184) ;  /* 0x0000006000017945 */ /* 0x000fe80003800000 */
[----:B------:R1:W-:Y:S01]  /*4b00*/  @!P5 STG.E.U8 desc[UR36][R4.64+0x98], R3 ;  /* 0x000098030400d986 */ /* 0x0003e2000c101124 */
[----:B------:R-:W-:Y:S05]  /*4b10*/  @P2 BRA `(.L_x_185) ;  /* 0x00000000000c2947 */ /* 0x000fea0003800000 */
[----:B--2---:R-:W1:Y:S02]  /*4b20*/  LDG.E.U8 R155, desc[UR36][R8.64+0x99] ;  /* 0x00009924089b7981 */ /* 0x004e64000c1e1100 */
[----:B-1----:R-:W-:-:S05]  /*4b30*/  PRMT R3, R155, 0x8880, RZ ;  /* 0x000088809b037816 */ /* 0x002fca00000000ff */
[----:B------:R-:W-:-:S07]  /*4b40*/  IMAD R12, R3, R154, RZ ;  /* 0x0000009a030c7224 */ /* 0x000fce00078e02ff */
.L_x_185:
[----:B------:R-:W-:Y:S05]  /*4b50*/  BSYNC B1 ;  /* 0x0000000000017941 */ /* 0x000fea0003800000 */
.L_x_184:
        /* <DEDUP_REMOVED lines=11> */
.L_x_187:
[----:B------:R-:W-:Y:S05]  /*4c10*/  BSYNC B1 ;  /* 0x0000000000017941 */ /* 0x000fea0003800000 */
.L_x_186:
[----:B-1----:R-:W-:Y:S01]  /*4c20*/  @!P4 IMAD R3, R102, R153, R12 ;  /* 0x000000996603c224 */ /* 0x002fe200078e020c */
[----:B------:R-:W-:Y:S04]  /*4c30*/  BSSY B1, `(.L_x_188) ;  /* 0x0000006000017945 */ /* 0x000fe80003800000 */
[----:B------:R1:W-:Y:S01]  /*4c40*/  @!P4 STG.E.U8 desc[UR36][R6.64+0x98], R3 ;  /* 0x000098030600c986 */ /* 0x0003e2000c101124 */
[----:B------:R-:W-:Y:S05]  /*4c50*/  @P3 BRA `(.L_x_189) ;  /* 0x00000000000c3947 */ /* 0x000fea0003800000 */
[----:B--2---:R-:W1:Y:S02]  /*4c60*/  LDG.E.U8 R155, desc[UR36][R10.64+0x99] ;  /* 0x000099240a9b7981 */ /* 0x004e64000c1e1100 */
[----:B-1----:R-:W-:-:S05]  /*4c70*/  PRMT R3, R155, 0x8880, RZ ;  /* 0x000088809b037816 */ /* 0x002fca00000000ff */
[----:B------:R-:W-:-:S07]  /*4c80*/  IMAD R12, R3, R154, RZ ;  /* 0x0000009a030c7224 */ /* 0x000fce00078e02ff */
.L_x_189:
[----:B------:R-:W-:Y:S05]  /*4c90*/  BSYNC B1 ;  /* 0x0000000000017941 */ /* 0x000fea0003800000 */
.L_x_188:
[----:B------:R-:W-:Y:S01]  /*4ca0*/  @!P3 IMAD R103, R103, R153, R12 ;  /* 0x000000996767b224 */ /* 0x000fe200078e020c */
[----:B------:R-:W-:Y:S04]  /*4cb0*/  BSSY B1, `(.L_x_190) ;  /* 0x0000006000017945 */ /* 0x000fe80003800000 */
[----:B------:R0:W-:Y:S01]  /*4cc0*/  @!P3 STG.E.U8 desc[UR36][R6.64+0x99], R103 ;  /* 0x000099670600b986 */ /* 0x0001e2000c101124 */
[----:B------:R-:W-:Y:S05]  /*4cd0*/  @P5 BRA `(.L_x_191) ;  /* 0x00000000000c5947 */ /* 0x000fea0003800000 */
[----:B--2---:R-:W1:Y:S02]  /*4ce0*/  LDG.E.U8 R155, desc[UR36][R8.64+0xa0] ;  /* 0x0000a024089b7981 */ /* 0x004e64000c1e1100 */
[----:B-1----:R-:W-:-:S05]  /*4cf0*/  PRMT R3, R155, 0x8880, RZ ;  /* 0x000088809b037816 */ /* 0x002fca00000000ff */
[----:B------:R-:W-:-:S07]  /*4d00*/  IMAD R12, R3, R154, RZ ;  /* 0x0000009a030c7224 */ /* 0x000fce00078e02ff */
.L_x_191:
[----:B------:R-:W-:Y:S05]  /*4d10*/  BSYNC B1 ;  /* 0x0000000000017941 */ /* 0x000fea0003800000 */
.L_x_190:
[----:B-1----:R-:W-:Y:S01]  /*4d20*/  @!P5 IMAD R3, R104, R153, R12 ;  /* 0x000000996803d224 */ /* 0x002fe200078e020c */
[----:B------:R-:W-:Y:S04]  /*4d30*/  BSSY B1, `(.L_x_192) ;  /* 0x0000006000017945 */ /* 0x000fe80003800000 */
[----:B------:R1:W-:Y:S01]  /*4d40*/  @!P5 STG.E.U8 desc[UR36][R4.64+0xa0], R3 ;  /* 0x0000a0030400d986 */ /* 0x0003e2000c101124 */
[----:B------:R-:W-:Y:S05]  /*4d50*/  @P2 BRA `(.L_x_193) ;  /* 0x00000000000c2947 */ /* 0x000fea0003800000 */
[----:B--2---:R-:W1:Y:S02]  /*4d60*/  LDG.E.U8 R155, desc[UR36][R8.64+0xa1] ;  /* 0x0000a124089b7981 */ /* 0x004e64000c1e1100 */
[----:B-1----:R-:W-:-:S05]  /*4d70*/  PRMT R3, R155, 0x8880, RZ ;  /* 0x000088809b037816 */ /* 0x002fca00000000ff */
[----:B------:R-:W-:-:S07]  /*4d80*/  IMAD R12, R3, R154, RZ ;  /* 0x0000009a030c7224 */ /* 0x000fce00078e02ff */
.L_x_193:
[----:B------:R-:W-:Y:S05]  /*4d90*/  BSYNC B1 ;  /* 0x0000000000017941 */ /* 0x000fea0003800000 */
.L_x_192:
        /* <DEDUP_REMOVED lines=11> */
.L_x_195:
[----:B------:R-:W-:Y:S05]  /*4e50*/  BSYNC B1 ;  /* 0x0000000000017941 */ /* 0x000fea0003800000 */
.L_x_194:
[----:B-1----:R-:W-:Y:S01]  /*4e60*/  @!P4 IMAD R3, R106, R153, R12 ;  /* 0x000000996a03c224 */ /* 0x002fe200078e020c */
[----:B------:R-:W-:Y:S04]  /*4e70*/  BSSY B1, `(.L_x_196) ;  /* 0x0000006000017945 */ /* 0x000fe80003800000 */
[----:B------:R1:W-:Y:S01]  /*4e80*/  @!P4 STG.E.U8 desc[UR36][R6.64+0xa0], R3 ;  /* 0x0000a0030600c986 */ /* 0x0003e2000c101124 */
[----:B------:R-:W-:Y:S05]  /*4e90*/  @P3 BRA `(.L_x_197) ;  /* 0x00000000000c3947 */ /* 0x000fea0003800000 */
[----:B--2---:R-:W1:Y:S02]  /*4ea0*/  LDG.E.U8 R155, desc[UR36][R10.64+0xa1] ;  /* 0x0000a1240a9b7981 */ /* 0x004e64000c1e1100 */
[----:B-1----:R-:W-:-:S05]  /*4eb0*/  PRMT R3, R155, 0x8880, RZ ;  /* 0x000088809b037816 */ /* 0x002fca00000000ff */
[----:B------:R-:W-:-:S07]  /*4ec0*/  IMAD R12, R3, R154, RZ ;  /* 0x0000009a030c7224 */ /* 0x000fce00078e02ff */
.L_x_197:
[----:B------:R-:W-:Y:S05]  /*4ed0*/  BSYNC B1 ;  /* 0x0000000000017941 */ /* 0x000fea0003800000 */
.L_x_196:
[----:B------:R-:W-:Y:S01]  /*4ee0*/  @!P3 IMAD R107, R107, R153, R12 ;  /* 0x000000996b6bb224 */ /* 0x000fe200078e020c */
[----:B------:R-:W-:Y:S04]  /*4ef0*/  BSSY B1, `(.L_x_198) ;  /* 0x0000006000017945 */ /* 0x000fe80003800000 */
[----:B------:R0:W-:Y:S01]  /*4f00*/  @!P3 STG.E.U8 desc[UR36][R6.64+0xa1], R107 ;  /* 0x0000a16b0600b986 */ /* 0x0001e2000c101124 */
[----:B------:R-:W-:Y:S05]  /*4f10*/  @P5 BRA `(.L_x_199) ;  /* 0x00000000000c5947 */ /* 0x000fea0003800000 */
[----:B--2---:R-:W1:Y:S02]  /*4f20*/  LDG.E.U8 R155, desc[UR36][R8.64+0xa8] ;  /* 0x0000a824089b7981 */ /* 0x004e64000c1e1100 */
[----:B-1----:R-:W-:-:S05]  /*4f30*/  PRMT R3, R155, 0x8880, RZ ;  /* 0x000088809b037816 */ /* 0x002fca00000000ff */
[----:B------:R-:W-:-:S07]  /*4f40*/  IMAD R12, R3, R154, RZ ;  /* 0x0000009a030c7224 */ /* 0x000fce00078e02ff */
.L_x_199:
[----:B------:R-:W-:Y:S05]  /*4f50*/  BSYNC B1 ;  /* 0x0000000000017941 */ /* 0x000fea0003800000 */
.L_x_198:
[----:B-1----:R-:W-:Y:S01]  /*4f60*/  @!P5 IMAD R3, R108, R153, R12 ;  /* 0x000000996c03d224 */ /* 0x002fe200078e020c */
[----:B------:R-:W-:Y:S04]  /*4f70*/  BSSY B1, `(.L_x_200) ;  /* 0x0000006000017945 */ /* 0x000fe80003800000 */
[----:B------:R1:W-:Y:S01]  /*4f80*/  @!P5 STG.E.U8 desc[UR36][R4.64+0xa8], R3 ;  /* 0x0000a8030400d986 */ /* 0x0003e2000c101124 */
[----:B------:R-:W-:Y:S05]  /*4f90*/  @P2 BRA `(.L_x_201) ;  /* 0x00000000000c2947 */ /* 0x000fea0003800000 */
[----:B--2---:R-:W1:Y:S02]  /*4fa0*/  LDG.E.U8 R155, desc[UR36][R8.64+0xa9] ;  /* 0x0000a924089b7981 */ /* 0x004e64000c1e1100 */
[----:B-1----:R-:W-:-:S05]  /*4fb0*/  PRMT R3, R155, 0x8880, RZ ;  /* 0x000088809b037816 */ /* 0x002fca00000000ff */
[----:B------:R-:W-:-:S07]  /*4fc0*/  IMAD R12, R3, R154, RZ ;  /* 0x0000009a030c7224 */ /* 0x000fce00078e02ff */
.L_x_201:
[----:B------:R-:W-:Y:S05]  /*4fd0*/  BSYNC B1 ;  /* 0x0000000000017941 */ /* 0x000fea0003800000 */
.L_x_200:
        /* <DEDUP_REMOVED lines=11> */
.L_x_203:
[----:B------:R-:W-:Y:S05]  /*5090*/  BSYNC B1 ;  /* 0x0000000000017941 */ /* 0x000fea0003800000 */
.L_x_202:
[----:B-1----:R-:W-:Y:S01]  /*50a0*/  @!P4 IMAD R3, R110, R153, R12 ;  /* 0x000000996e03c224 */ /* 0x002fe200078e020c */
[----:B------:R-:W-:Y:S04]  /*50b0*/  BSSY B1, `(.L_x_204) ;  /* 0x0000006000017945 */ /* 0x000fe80003800000 */
[----:B------:R1:W-:Y:S01]  /*50c0*/  @!P4 STG.E.U8 desc[UR36][R6.64+0xa8], R3 ;  /* 0x0000a8030600c986 */ /* 0x0003e2000c101124 */
[----:B------:R-:W-:Y:S05]  /*50d0*/  @P3 BRA `(.L_x_205) ;  /* 0x00000000000c3947 */ /* 0x000fea0003800000 */
[----:B--2---:R-:W1:Y:S02]  /*50e0*/  LDG.E.U8 R155, desc[UR36][R10.64+0xa9] ;  /* 0x0000a9240a9b7981 */ /* 0x004e64000c1e1100 */
[----:B-1----:R-:W-:-:S05]  /*50f0*/  PRMT R3, R155, 0x8880, RZ ;  /* 0x000088809b037816 */ /* 0x002fca00000000ff */
[----:B------:R-:W-:-:S07]  /*5100*/  IMAD R12, R3, R154, RZ ;  /* 0x0000009a030c7224 */ /* 0x000fce00078e02ff */
.L_x_205:
[----:B------:R-:W-:Y:S05]  /*5110*/  BSYNC B1 ;  /* 0x0000000000017941 */ /* 0x000fea0003800000 */
.L_x_204:
[----:B------:R-:W-:Y:S01]  /*5120*/  @!P3 IMAD R111, R111, R153, R12 ;  /* 0x000000996f6fb224 */ /* 0x000fe200078e020c */
[----:B------:R-:W-:Y:S04]  /*5130*/  BSSY B1, `(.L_x_206) ;  /* 0x0000006000017945 */ /* 0x000fe80003800000 */
[----:B------:R0:W-:Y:S01]  /*5140*/  @!P3 STG.E.U8 desc[UR36][R6.64+0xa9], R111 ;  /* 0x0000a96f0600b986 */ /* 0x0001e2000c101124 */
[----:B------:R-:W-:Y:S05]  /*5150*/  @P5 BRA `(.L_x_207) ;  /* 0x00000000000c5947 */ /* 0x000fea0003800000 */
[----:B--2---:R-:W1:Y:S02]  /*5160*/  LDG.E.U8 R155, desc[UR36][R8.64+0xb0] ;  /* 0x0000b024089b7981 */ /* 0x004e64000c1e1100 */
[----:B-1----:R-:W-:-:S05]  /*5170*/  PRMT R3, R155, 0x8880, RZ ;  /* 0x000088809b037816 */ /* 0x002fca00000000ff */
[----:B------:R-:W-:-:S07]  /*5180*/  IMAD R12, R3, R154, RZ ;  /* 0x0000009a030c7224 */ /* 0x000fce00078e02ff */
.L_x_207:
[----:B------:R-:W-:Y:S05]  /*5190*/  BSYNC B1 ;  /* 0x0000000000017941 */ /* 0x000fea0003800000 */
.L_x_206:
[----:B-1----:R-:W-:Y:S01]  /*51a0*/  @!P5 IMAD R3, R112, R153, R12 ;  /* 0x000000997003d224 */ /* 0x002fe200078e020c */
[----:B------:R-:W-:Y:S04]  /*51b0*/  BSSY B1, `(.L_x_208) ;  /* 0x0000006000017945 */ /* 0x000fe80003800000 */
[----:B------:R1:W-:Y:S01]  /*51c0*/  @!P5 STG.E.U8 desc[UR36][R4.64+0xb0], R3 ;  /* 0x0000b0030400d986 */ /* 0x0003e2000c101124 */
[----:B------:R-:W-:Y:S05]  /*51d0*/  @P2 BRA `(.L_x_209) ;  /* 0x00000000000c2947 */ /* 0x000fea0003800000 */
[----:B--2---:R-:W1:Y:S02]  /*51e0*/  LDG.E.U8 R155, desc[UR36][R8.64+0xb1] ;  /* 0x0000b124089b7981 */ /* 0x004e64000c1e1100 */
[----:B-1----:R-:W-:-:S05]  /*51f0*/  PRMT R3, R155, 0x8880, RZ ;  /* 0x000088809b037816 */ /* 0x002fca00000000ff */
[----:B------:R-:W-:-:S07]  /*5200*/  IMAD R12, R3, R154, RZ ;  /* 0x0000009a030c7224 */ /* 0x000fce00078e02ff */
.L_x_209:
[----:B------:R-:W-:Y:S05]  /*5210*/  BSYNC B1 ;  /* 0x0000000000017941 */ /* 0x000fea0003800000 */
.L_x_208:
        /* <DEDUP_REMOVED lines=11> */
.L_x_211:
[----:B------:R-:W-:Y:S05]  /*52d0*/  BSYNC B1 ;  /* 0x0000000000017941 */ /* 0x000fea0003800000 */
.L_x_210:
[----:B-1----:R-:W-:Y:S01]  /*52e0*/  @!P4 IMAD R3, R114, R153, R12 ;  /* 0x000000997203c224 */ /* 0x002fe200078e020c */
[----:B------:R-:W-:Y:S04]  /*52f0*/  BSSY B1, `(.L_x_212) ;  /* 0x0000006000017945 */ /* 0x000fe80003800000 */
[----:B------:R1:W-:Y:S01]  /*5300*/  @!P4 STG.E.U8 desc[UR36][R6.64+0xb0], R3 ;  /* 0x0000b0030600c986 */ /* 0x0003e2000c101124 */
[----:B------:R-:W-:Y:S05]  /*5310*/  @P3 BRA `(.L_x_213) ;  /* 0x00000000000c3947 */ /* 0x000fea0003800000 */
[----:B--2---:R-:W1:Y:S02]  /*5320*/  LDG.E.U8 R155, desc[UR36][R10.64+0xb1] ;  /* 0x0000b1240a9b7981 */ /* 0x004e64000c1e1100 */
[----:B-1----:R-:W-:-:S05]  /*5330*/  PRMT R3, R155, 0x8880, RZ ;  /* 0x000088809b037816 */ /* 0x002fca00000000ff */
[----:B------:R-:W-:-:S07]  /*5340*/  IMAD R12, R3, R154, RZ ;  /* 0x0000009a030c7224 */ /* 0x000fce00078e02ff */
.L_x_213:
[----:B------:R-:W-:Y:S05]  /*5350*/  BSYNC B1 ;  /* 0x0000000000017941 */ /* 0x000fea0003800000 */
.L_x_212:
[----:B------:R-:W-:Y:S01]  /*5360*/  @!P3 IMAD R115, R115, R153, R12 ;  /* 0x000000997373b224 */ /* 0x000fe200078e020c */
[----:B------:R-:W-:Y:S04]  /*5370*/  BSSY B1, `(.L_x_214) ;  /* 0x0000006000017945 */ /* 0x000fe80003800000 */
[----:B------:R0:W-:Y:S01]  /*5380*/  @!P3 STG.E.U8 desc[UR36][R6.64+0xb1], R115 ;  /* 0x0000b1730600b986 */ /* 0x0001e2000c101124 */
[----:B------:R-:W-:Y:S05]  /*5390*/  @P5 BRA `(.L_x_215) ;  /* 0x00000000000c5947 */ /* 0x000fea0003800000 */
[----:B--2---:R-:W1:Y:S02]  /*53a0*/  LDG.E.U8 R155, desc[UR36][R8.64+0xb8] ;  /* 0x0000b824089b7981 */ /* 0x004e64000c1e1100 */
[----:B-1----:R-:W-:-:S05]  /*53b0*/  PRMT R3, R155, 0x8880, RZ ;  /* 0x000088809b037816 */ /* 0x002fca00000000ff */
[----:B------:R-:W-:-:S07]  /*53c0*/  IMAD R12, R3, R154, RZ ;  /* 0x0000009a030c7224 */ /* 0x000fce00078e02ff */
.L_x_215:
[----:B------:R-:W-:Y:S05]  /*53d0*/  BSYNC B1 ;  /* 0x0000000000017941 */ /* 0x000fea0003800000 */
.L_x_214:
[----:B-1----:R-:W-:Y:S01]  /*53e0*/  @!P5 IMAD R3, R116, R153, R12 ;  /* 0x000000997403d224 */ /* 0x002fe200078e020c */
[----:B------:R-:W-:Y:S04]  /*53f0*/  BSSY B1, `(.L_x_216) ;  /* 0x0000006000017945 */ /* 0x000fe80003800000 */
[----:B------:R1:W-:Y:S01]  /*5400*/  @!P5 STG.E.U8 desc[UR36][R4.64+0xb8], R3 ;  /* 0x0000b8030400d986 */ /* 0x0003e2000c101124 */
[----:B------:R-:W-:Y:S05]  /*5410*/  @P2 BRA `(.L_x_217) ;  /* 0x00000000000c2947 */ /* 0x000fea0003800000 */
[----:B--2---:R-:W1:Y:S02]  /*5420*/  LDG.E.U8 R155, desc[UR36][R8.64+0xb9] ;  /* 0x0000b924089b7981 */ /* 0x004e64000c1e1100 */
[----:B-1----:R-:W-:-:S05]  /*5430*/  PRMT R3, R155, 0x8880, RZ ;  /* 0x000088809b037816 */ /* 0x002fca00000000ff */
[----:B------:R-:W-:-:S07]  /*5440*/  IMAD R12, R3, R154, RZ ;  /* 0x0000009a030c7224 */ /* 0x000fce00078e02ff */
.L_x_217:
[----:B------:R-:W-:Y:S05]  /*5450*/  BSYNC B1 ;  /* 0x0000000000017941 */ /* 0x000fea0003800000 */
.L_x_216:
        /* <DEDUP_REMOVED lines=11> */
.L_x_219:
[----:B------:R-:W-:Y:S05]  /*5510*/  BSYNC B1 ;  /* 0x0000000000017941 */ /* 0x000fea0003800000 */
.L_x_218:
[----:B-1----:R-:W-:Y:S01]  /*5520*/  @!P4 IMAD R3, R118, R153, R12 ;  /* 0x000000997603c224 */ /* 0x002fe200078e020c */
[----:B------:R-:W-:Y:S04]  /*5530*/  BSSY B1, `(.L_x_220) ;  /* 0x0000006000017945 */ /* 0x000fe80003800000 */
[----:B------:R1:W-:Y:S01]  /*5540*/  @!P4 STG.E.U8 desc[UR36][R6.64+0xb8], R3 ;  /* 0x0000b8030600c986 */ /* 0x0003e2000c101124 */
[----:B------:R-:W-:Y:S05]  /*5550*/  @P3 BRA `(.L_x_221) ;  /* 0x00000000000c3947 */ /* 0x000fea0003800000 */
[----:B--2---:R-:W1:Y:S02]  /*5560*/  LDG.E.U8 R155, desc[UR36][R10.64+0xb9] ;  /* 0x0000b9240a9b7981 */ /* 0x004e64000c1e1100 */
[----:B-1----:R-:W-:-:S05]  /*5570*/  PRMT R3, R155, 0x8880, RZ ;  /* 0x000088809b037816 */ /* 0x002fca00000000ff */
[----:B------:R-:W-:-:S07]  /*5580*/  IMAD R12, R3, R154, RZ ;  /* 0x0000009a030c7224 */ /* 0x000fce00078e02ff */
.L_x_221:
[----:B------:R-:W-:Y:S05]  /*5590*/  BSYNC B1 ;  /* 0x0000000000017941 */ /* 0x000fea0003800000 */
.L_x_220:
[----:B------:R-:W-:Y:S01]  /*55a0*/  @!P3 IMAD R119, R119, R153, R12 ;  /* 0x000000997777b224 */ /* 0x000fe200078e020c */
[----:B------:R-:W-:Y:S04]  /*55b0*/  BSSY B1, `(.L_x_222) ;  /* 0x0000006000017945 */ /* 0x000fe80003800000 */
[----:B------:R0:W-:Y:S01]  /*55c0*/  @!P3 STG.E.U8 desc[UR36][R6.64+0xb9], R119 ;  /* 0x0000b9770600b986 */ /* 0x0001e2000c101124 */
[----:B------:R-:W-:Y:S05]  /*55d0*/  @P5 BRA `(.L_x_223) ;  /* 0x00000000000c5947 */ /* 0x000fea0003800000 */
[----:B--2---:R-:W1:Y:S02]  /*55e0*/  LDG.E.U8 R155, desc[UR36][R8.64+0xc0] ;  /* 0x0000c024089b7981 */ /* 0x004e64000c1e1100 */
[----:B-1----:R-:W-:-:S05]  /*55f0*/  PRMT R3, R155, 0x8880, RZ ;  /* 0x000088809b037816 */ /* 0x002fca00000000ff */
[----:B------:R-:W-:-:S07]  /*5600*/  IMAD R12, R3, R154, RZ ;  /* 0x0000009a030c7224 */ /* 0x000fce00078e02ff */
.L_x_223:
[----:B------:R-:W-:Y:S05]  /*5610*/  BSYNC B1 ;  /* 0x0000000000017941 */ /* 0x000fea0003800000 */
.L_x_222:
[----:B-1----:R-:W-:Y:S01]  /*5620*/  @!P5 IMAD R3, R120, R153, R12 ;  /* 0x000000997803d224 */ /* 0x002fe200078e020c */
[----:B------:R-:W-:Y:S04]  /*5630*/  BSSY B1, `(.L_x_224) ;  /* 0x0000006000017945 */ /* 0x000fe80003800000 */
[----:B------:R1:W-:Y:S01]  /*5640*/  @!P5 STG.E.U8 desc[UR36][R4.64+0xc0], R3 ;  /* 0x0000c0030400d986 */ /* 0x0003e2000c101124 */
[----:B------:R-:W-:Y:S05]  /*5650*/  @P2 BRA `(.L_x_225) ;  /* 0x00000000000c2947 */ /* 0x000fea0003800000 */
[----:B--2---:R-:W1:Y:S02]  /*5660*/  LDG.E.U8 R155, desc[UR36][R8.64+0xc1] ;  /* 0x0000c124089b7981 */ /* 0x004e64000c1e1100 */
[----:B-1----:R-:W-:-:S05]  /*5670*/  PRMT R3, R155, 0x8880, RZ ;  /* 0x000088809b037816 */ /* 0x002fca00000000ff */
[----:B------:R-:W-:-:S07]  /*5680*/  IMAD R12, R3, R154, RZ ;  /* 0x0000009a030c7224 */ /* 0x000fce00078e02ff */
.L_x_225:
[----:B------:R-:W-:Y:S05]  /*5690*/  BSYNC B1 ;  /* 0x0000000000017941 */ /* 0x000fea0003800000 */
.L_x_224:
        /* <DEDUP_REMOVED lines=11> */
.L_x_227:
[----:B------:R-:W-:Y:S05]  /*5750*/  BSYNC B1 ;  /* 0x0000000000017941 */ /* 0x000fea0003800000 */
.L_x_226:
[----:B-1----:R-:W-:Y:S01]  /*5760*/  @!P4 IMAD R3, R122, R153, R12 ;  /* 0x000000997a03c224 */ /* 0x002fe200078e020c */
[----:B------:R-:W-:Y:S04]  /*5770*/  BSSY B1, `(.L_x_228) ;  /* 0x0000006000017945 */ /* 0x000fe80003800000 */
[----:B------:R1:W-:Y:S01]  /*5780*/  @!P4 STG.E.U8 desc[UR36][R6.64+0xc0], R3 ;  /* 0x0000c0030600c986 */ /* 0x0003e2000c101124 */
[----:B------:R-:W-:Y:S05]  /*5790*/  @P3 BRA `(.L_x_229) ;  /* 0x00000000000c3947 */ /* 0x000fea0003800000 */
[----:B--2---:R-:W1:Y:S02]  /*57a0*/  LDG.E.U8 R155, desc[UR36][R10.64+0xc1] ;  /* 0x0000c1240a9b7981 */ /* 0x004e64000c1e1100 */
[----:B-1----:R-:W-:-:S05]  /*57b0*/  PRMT R3, R155, 0x8880, RZ ;  /* 0x000088809b037816 */ /* 0x002fca00000000ff */
[----:B------:R-:W-:-:S07]  /*57c0*/  IMAD R12, R3, R154, RZ ;  /* 0x0000009a030c7224 */ /* 0x000fce00078e02ff */
.L_x_229:
[----:B------:R-:W-:Y:S05]  /*57d0*/  BSYNC B1 ;  /* 0x0000000000017941 */ /* 0x000fea0003800000 */
.L_x_228:
[----:B------:R-:W-:Y:S01]  /*57e0*/  @!P3 IMAD R123, R123, R153, R12 ;  /* 0x000000997b7bb224 */ /* 0x000fe200078e020c */
[----:B------:R-:W-:Y:S04]  /*57f0*/  BSSY B1, `(.L_x_230) ;  /* 0x0000006000017945 */ /* 0x000fe80003800000 */
[----:B------:R0:W-:Y:S01]  /*5800*/  @!P3 STG.E.U8 desc[UR36][R6.64+0xc1], R123 ;  /* 0x0000c17b0600b986 */ /* 0x0001e2000c101124 */
[----:B------:R-:W-:Y:S05]  /*5810*/  @P5 BRA `(.L_x_231) ;  /* 0x00000000000c5947 */ /* 0x000fea0003800000 */
[----:B--2---:R-:W1:Y:S02]  /*5820*/  LDG.E.U8 R155, desc[UR36][R8.64+0xc8] ;  /* 0x0000c824089b7981 */ /* 0x004e64000c1e1100 */
[----:B-1----:R-:W-:-:S05]  /*5830*/  PRMT R3, R155, 0x8880, RZ ;  /* 0x000088809b037816 */ /* 0x002fca00000000ff */
[----:B------:R-:W-:-:S07]  /*5840*/  IMAD R12, R3, R154, RZ ;  /* 0x0000009a030c7224 */ /* 0x000fce00078e02ff */
.L_x_231:
[----:B------:R-:W-:Y:S05]  /*5850*/  BSYNC B1 ;  /* 0x0000000000017941 */ /* 0x000fea0003800000 */
.L_x_230:
[----:B-1----:R-:W-:Y:S01]  /*5860*/  @!P5 IMAD R3, R124, R153, R12 ;  /* 0x000000997c03d224 */ /* 0x002fe200078e020c */
[----:B------:R-:W-:Y:S04]  /*5870*/  BSSY B1, `(.L_x_232) ;  /* 0x0000006000017945 */ /* 0x000fe80003800000 */
[----:B------:R1:W-:Y:S01]  /*5880*/  @!P5 STG.E.U8 desc[UR36][R4.64+0xc8], R3 ;  /* 0x0000c8030400d986 */ /* 0x0003e2000c101124 */
[----:B------:R-:W-:Y:S05]  /*5890*/  @P2 BRA `(.L_x_233) ;  /* 0x00000000000c2947 */ /* 0x000fea0003800000 */
[----:B--2---:R-:W1:Y:S02]  /*58a0*/  LDG.E.U8 R155, desc[UR36][R8.64+0xc9] ;  /* 0x0000c924089b7981 */ /* 0x004e64000c1e1100 */
[----:B-1----:R-:W-:-:S05]  /*58b0*/  PRMT R3, R155, 0x8880, RZ ;  /* 0x000088809b037816 */ /* 0x002fca00000000ff */
[----:B------:R-:W-:-:S07]  /*58c0*/  IMAD R12, R3, R154, RZ ;  /* 0x0000009a030c7224 */ /* 0x000fce00078e02ff */
.L_x_233:
[----:B------:R-:W-:Y:S05]  /*58d0*/  BSYNC B1 ;  /* 0x0000000000017941 */ /* 0x000fea0003800000 */
.L_x_232:
        /* <DEDUP_REMOVED lines=11> */
.L_x_235:
[----:B------:R-:W-:Y:S05]  /*5990*/  BSYNC B1 ;  /* 0x0000000000017941 */ /* 0x000fea0003800000 */
.L_x_234:
[----:B-1----:R-:W-:Y:S01]  /*59a0*/  @!P4 IMAD R3, R126, R153, R12 ;  /* 0x000000997e03c224 */ /* 0x002fe200078e020c */
[----:B------:R-:W-:Y:S04]  /*59b0*/  BSSY B1, `(.L_x_236) ;  /* 0x0000006000017945 */ /* 0x000fe80003800000 */
[----:B------:R1:W-:Y:S01]  /*59c0*/  @!P4 STG.E.U8 desc[UR36][R6.64+0xc8], R3 ;  /* 0x0000c8030600c986 */ /* 0x0003e2000c101124 */
[----:B------:R-:W-:Y:S05]  /*59d0*/  @P3 BRA `(.L_x_237) ;  /* 0x00000000000c3947 */ /* 0x000fea0003800000 */
[----:B--2---:R-:W1:Y:S02]  /*59e0*/  LDG.E.U8 R155, desc[UR36][R10.64+0xc9] ;  /* 0x0000c9240a9b7981 */ /* 0x004e64000c1e1100 */
[----:B-1----:R-:W-:-:S05]  /*59f0*/  PRMT R3, R155, 0x8880, RZ ;  /* 0x000088809b037816 */ /* 0x002fca00000000ff */
[----:B------:R-:W-:-:S07]  /*5a00*/  IMAD R12, R3, R154, RZ ;  /* 0x0000009a030c7224 */ /* 0x000fce00078e02ff */
.L_x_237:
[----:B------:R-:W-:Y:S05]  /*5a10*/  BSYNC B1 ;  /* 0x0000000000017941 */ /* 0x000fea0003800000 */
.L_x_236:
[----:B------:R-:W-:Y:S01]  /*5a20*/  @!P3 IMAD R127, R127, R153, R12 ;  /* 0x000000997f7fb224 */ /* 0x000fe200078e020c */
[----:B------:R-:W-:Y:S04]  /*5a30*/  BSSY B1, `(.L_x_238) ;  /* 0x0000006000017945 */ /* 0x000fe80003800000 */
[----:B------:R0:W-:Y:S01]  /*5a40*/  @!P3 STG.E.U8 desc[UR36][R6.64+0xc9], R127 ;  /* 0x0000c97f0600b986 */ /* 0x0001e2000c101124 */
[----:B------:R-:W-:Y:S05]  /*5a50*/  @P5 BRA `(.L_x_239) ;  /* 0x00000000000c5947 */ /* 0x000fea0003800000 */
[----:B--2---:R-:W1:Y:S02]  /*5a60*/  LDG.E.U8 R155, desc[UR36][R8.64+0xd0] ;  /* 0x0000d024089b7981 */ /* 0x004e64000c1e1100 */
[----:B-1----:R-:W-:-:S05]  /*5a70*/  PRMT R3, R155, 0x8880, RZ ;  /* 0x000088809b037816 */ /* 0x002fca00000000ff */
[----:B------:R-:W-:-:S07]  /*5a80*/  IMAD R12, R3, R154, RZ ;  /* 0x0000009a030c7224 */ /* 0x000fce00078e02ff */
.L_x_239:
[----:B------:R-:W-:Y:S05]  /*5a90*/  BSYNC B1 ;  /* 0x0000000000017941 */ /* 0x000fea0003800000 */
.L_x_238:
[----:B-1----:R-:W-:Y:S01]  /*5aa0*/  @!P5 IMAD R3, R128, R153, R12 ;  /* 0x000000998003d224 */ /* 0x002fe200078e020c */
[----:B------:R-:W-:Y:S04]  /*5ab0*/  BSSY B1, `(.L_x_240) ;  /* 0x0000006000017945 */ /* 0x000fe80003800000 */
[----:B------:R1:W-:Y:S01]  /*5ac0*/  @!P5 STG.E.U8 desc[UR36][R4.64+0xd0], R3 ;  /* 0x0000d0030400d986 */ /* 0x0003e2000c101124 */
[----:B------:R-:W-:Y:S05]  /*5ad0*/  @P2 BRA `(.L_x_241) ;  /* 0x00000000000c2947 */ /* 0x000fea0003800000 */
[----:B--2---:R-:W1:Y:S02]  /*5ae0*/  LDG.E.U8 R155, desc[UR36][R8.64+0xd1] ;  /* 0x0000d124089b7981 */ /* 0x004e64000c1e1100 */
[----:B-1----:R-:W-:-:S05]  /*5af0*/  PRMT R3, R155, 0x8880, RZ ;  /* 0x000088809b037816 */ /* 0x002fca00000000ff */
[----:B------:R-:W-:-:S07]  /*5b00*/  IMAD R12, R3, R154, RZ ;  /* 0x0000009a030c7224 */ /* 0x000fce00078e02ff */
.L_x_241:
[----:B------:R-:W-:Y:S05]  /*5b10*/  BSYNC B1 ;  /* 0x0000000000017941 */ /* 0x000fea0003800000 */
.L_x_240:
        /* <DEDUP_REMOVED lines=11> */
.L_x_243:
[----:B------:R-:W-:Y:S05]  /*5bd0*/  BSYNC B1 ;  /* 0x0000000000017941 */ /* 0x000fea0003800000 */
.L_x_242:
[----:B-1----:R-:W-:Y:S01]  /*5be0*/  @!P4 IMAD R3, R130, R153, R12 ;  /* 0x000000998203c224 */ /* 0x002fe200078e020c */
[----:B------:R-:W-:Y:S04]  /*5bf0*/  BSSY B1, `(.L_x_244) ;  /* 0x0000006000017945 */ /* 0x000fe80003800000 */
[----:B------:R1:W-:Y:S01]  /*5c00*/  @!P4 STG.E.U8 desc[UR36][R6.64+0xd0], R3 ;  /* 0x0000d0030600c986 */ /* 0x0003e2000c101124 */
[----:B------:R-:W-:Y:S05]  /*5c10*/  @P3 BRA `(.L_x_245) ;  /* 0x00000000000c3947 */ /* 0x000fea0003800000 */
[----:B--2---:R-:W1:Y:S02]  /*5c20*/  LDG.E.U8 R155, desc[UR36][R10.64+0xd1] ;  /* 0x0000d1240a9b7981 */ /* 0x004e64000c1e1100 */
[----:B-1----:R-:W-:-:S05]  /*5c30*/  PRMT R3, R155, 0x8880, RZ ;  /* 0x000088809b037816 */ /* 0x002fca00000000ff */
[----:B------:R-:W-:-:S07]  /*5c40*/  IMAD R12, R3, R154, RZ ;  /* 0x0000009a030c7224 */ /* 0x000fce00078e02ff */
.L_x_245:
[----:B------:R-:W-:Y:S05]  /*5c50*/  BSYNC B1 ;  /* 0x0000000000017941 */ /* 0x000fea0003800000 */
.L_x_244:
[----:B------:R-:W-:Y:S01]  /*5c60*/  @!P3 IMAD R131, R131, R153, R12 ;  /* 0x000000998383b224 */ /* 0x000fe200078e020c */
[----:B------:R-:W-:Y:S04]  /*5c70*/  BSSY B1, `(.L_x_246) ;  /* 0x0000006000017945 */ /* 0x000fe80003800000 */
[----:B------:R0:W-:Y:S01]  /*5c80*/  @!P3 STG.E.U8 desc[UR36][R6.64+0xd1], R131 ;  /* 0x0000d1830600b986 */ /* 0x0001e2000c101124 */
[----:B------:R-:W-:Y:S05]  /*5c90*/  @P5 BRA `(.L_x_247) ;  /* 0x00000000000c5947 */ /* 0x000fea0003800000 */
[----:B--2---:R-:W1:Y:S02]  /*5ca0*/  LDG.E.U8 R155, desc[UR36][R8.64+0xd8] ;  /* 0x0000d824089b7981 */ /* 0x004e64000c1e1100 */
[----:B-1----:R-:W-:-:S05]  /*5cb0*/  PRMT R3, R155, 0x8880, RZ ;  /* 0x000088809b037816 */ /* 0x002fca00000000ff */
[----:B------:R-:W-:-:S07]  /*5cc0*/  IMAD R12, R3, R154, RZ ;  /* 0x0000009a030c7224 */ /* 0x000fce00078e02ff */
.L_x_247:
[----:B------:R-:W-:Y:S05]  /*5cd0*/  BSYNC B1 ;  /* 0x0000000000017941 */ /* 0x000fea0003800000 */
.L_x_246:
[----:B-1----:R-:W-:Y:S01]  /*5ce0*/  @!P5 IMAD R3, R132, R153, R12 ;  /* 0x000000998403d224 */ /* 0x002fe200078e020c */
[----:B------:R-:W-:Y:S04]  /*5cf0*/  BSSY B1, `(.L_x_248) ;  /* 0x0000006000017945 */ /* 0x000fe80003800000 */
[----:B------:R1:W-:Y:S01]  /*5d00*/  @!P5 STG.E.U8 desc[UR36][R4.64+0xd8], R3 ;  /* 0x0000d8030400d986 */ /* 0x0003e2000c101124 */
[----:B------:R-:W-:Y:S05]  /*5d10*/  @P2 BRA `(.L_x_249) ;  /* 0x00000000000c2947 */ /* 0x000fea0003800000 */
[----:B--2---:R-:W1:Y:S02]  /*5d20*/  LDG.E.U8 R155, desc[UR36][R8.64+0xd9] ;  /* 0x0000d924089b7981 */ /* 0x004e64000c1e1100 */
[----:B-1----:R-:W-:-:S05]  /*5d30*/  PRMT R3, R155, 0x8880, RZ ;  /* 0x000088809b037816 */ /* 0x002fca00000000ff */
[----:B------:R-:W-:-:S07]  /*5d40*/  IMAD R12, R3, R154, RZ ;  /* 0x0000009a030c7224 */ /* 0x000fce00078e02ff */
.L_x_249:
[----:B------:R-:W-:Y:S05]  /*5d50*/  BSYNC B1 ;  /* 0x0000000000017941 */ /* 0x000fea0003800000 */
.L_x_248:
        /* <DEDUP_REMOVED lines=11> */
.L_x_251:
[----:B------:R-:W-:Y:S05]  /*5e10*/  BSYNC B1 ;  /* 0x0000000000017941 */ /* 0x000fea0003800000 */
.L_x_250:
[----:B-1----:R-:W-:Y:S01]  /*5e20*/  @!P4 IMAD R3, R134, R153, R12 ;  /* 0x000000998603c224 */ /* 0x002fe200078e020c */
[----:B------:R-:W-:Y:S04]  /*5e30*/  BSSY B1, `(.L_x_252) ;  /* 0x0000006000017945 */ /* 0x000fe80003800000 */
[----:B------:R1:W-:Y:S01]  /*5e40*/  @!P4 STG.E.U8 desc[UR36][R6.64+0xd8], R3 ;  /* 0x0000d8030600c986 */ /* 0x0003e2000c101124 */
[----:B------:R-:W-:Y:S05]  /*5e50*/  @P3 BRA `(.L_x_253) ;  /* 0x00000000000c3947 */ /* 0x000fea0003800000 */
[----:B--2---:R-:W1:Y:S02]  /*5e60*/  LDG.E.U8 R155, desc[UR36][R10.64+0xd9] ;  /* 0x0000d9240a9b7981 */ /* 0x004e64000c1e1100 */
[----:B-1----:R-:W-:-:S05]  /*5e70*/  PRMT R3, R155, 0x8880, RZ ;  /* 0x000088809b037816 */ /* 0x002fca00000000ff */
[----:B------:R-:W-:-:S07]  /*5e80*/  IMAD R12, R3, R154, RZ ;  /* 0x0000009a030c7224 */ /* 0x000fce00078e02ff */
.L_x_253:
[----:B------:R-:W-:Y:S05]  /*5e90*/  BSYNC B1 ;  /* 0x0000000000017941 */ /* 0x000fea0003800000 */
.L_x_252:
[----:B------:R-:W-:Y:S01]  /*5ea0*/  @!P3 IMAD R135, R135, R153, R12 ;  /* 0x000000998787b224 */ /* 0x000fe200078e020c */
[----:B------:R-:W-:Y:S04]  /*5eb0*/  BSSY B1, `(.L_x_254) ;  /* 0x0000006000017945 */ /* 0x000fe80003800000 */
[----:B------:R0:W-:Y:S01]  /*5ec0*/  @!P3 STG.E.U8 desc[UR36][R6.64+0xd9], R135 ;  /* 0x0000d9870600b986 */ /* 0x0001e2000c101124 */
[----:B------:R-:W-:Y:S05]  /*5ed0*/  @P5 BRA `(.L_x_255) ;  /* 0x00000000000c5947 */ /* 0x000fea0003800000 */
[----:B--2---:R-:W1:Y:S02]  /*5ee0*/  LDG.E.U8 R155, desc[UR36][R8.64+0xe0] ;  /* 0x0000e024089b7981 */ /* 0x004e64000c1e1100 */
[----:B-1----:R-:W-:-:S05]  /*5ef0*/  PRMT R3, R155, 0x8880, RZ ;  /* 0x000088809b037816 */ /* 0x002fca00000000ff */
[----:B------:R-:W-:-:S07]  /*5f00*/  IMAD R12, R3, R154, RZ ;  /* 0x0000009a030c7224 */ /* 0x000fce00078e02ff */
.L_x_255:
[----:B------:R-:W-:Y:S05]  /*5f10*/  BSYNC B1 ;  /* 0x0000000000017941 */ /* 0x000fea0003800000 */
.L_x_254:
[----:B-1----:R-:W-:Y:S01]  /*5f20*/  @!P5 IMAD R3, R136, R153, R12 ;  /* 0x000000998803d224 */ /* 0x002fe200078e020c */
[----:B------:R-:W-:Y:S04]  /*5f30*/  BSSY B1, `(.L_x_256) ;  /* 0x0000006000017945 */ /* 0x000fe80003800000 */
[----:B------:R1:W-:Y:S01]  /*5f40*/  @!P5 STG.E.U8 desc[UR36][R4.64+0xe0], R3 ;  /* 0x0000e0030400d986 */ /* 0x0003e2000c101124 */
[----:B------:R-:W-:Y:S05]  /*5f50*/  @P2 BRA `(.L_x_257) ;  /* 0x00000000000c2947 */ /* 0x000fea0003800000 */
[----:B--2---:R-:W1:Y:S02]  /*5f60*/  LDG.E.U8 R155, desc[UR36][R8.64+0xe1] ;  /* 0x0000e124089b7981 */ /* 0x004e64000c1e1100 */
[----:B-1----:R-:W-:-:S05]  /*5f70*/  PRMT R3, R155, 0x8880, RZ ;  /* 0x000088809b037816 */ /* 0x002fca00000000ff */
[----:B------:R-:W-:-:S07]  /*5f80*/  IMAD R12, R3, R154, RZ ;  /* 0x0000009a030c7224 */ /* 0x000fce00078e02ff */
.L_x_257:
[----:B------:R-:W-:Y:S05]  /*5f90*/  BSYNC B1 ;  /* 0x0000000000017941 */ /* 0x000fea0003800000 */
.L_x_256:
        /* <DEDUP_REMOVED lines=11> */
.L_x_259:
[----:B------:R-:W-:Y:S05]  /*6050*/  BSYNC B1 ;  /* 0x0000000000017941 */ /* 0x000fea0003800000 */
.L_x_258:
[----:B-1----:R-:W-:Y:S01]  /*6060*/  @!P4 IMAD R3, R138, R153, R12 ;  /* 0x000000998a03c224 */ /* 0x002fe200078e020c */
[----:B------:R-:W-:Y:S04]  /*6070*/  BSSY B1, `(.L_x_260) ;  /* 0x0000006000017945 */ /* 0x000fe80003800000 */
[----:B------:R1:W-:Y:S01]  /*6080*/  @!P4 STG.E.U8 desc[UR36][R6.64+0xe0], R3 ;  /* 0x0000e0030600c986 */ /* 0x0003e2000c101124 */
[----:B------:R-:W-:Y:S05]  /*6090*/  @P3 BRA `(.L_x_261) ;  /* 0x00000000000c3947 */ /* 0x000fea0003800000 */
[----:B--2---:R-:W1:Y:S02]  /*60a0*/  LDG.E.U8 R155, desc[UR36][R10.64+0xe1] ;  /* 0x0000e1240a9b7981 */ /* 0x004e64000c1e1100 */
[----:B-1----:R-:W-:-:S05]  /*60b0*/  PRMT R3, R155, 0x8880, RZ ;  /* 0x000088809b037816 */ /* 0x002fca00000000ff */
[----:B------:R-:W-:-:S07]  /*60c0*/  IMAD R12, R3, R154, RZ ;  /* 0x0000009a030c7224 */ /* 0x000fce00078e02ff */
.L_x_261:
[----:B------:R-:W-:Y:S05]  /*60d0*/  BSYNC B1 ;  /* 0x0000000000017941 */ /* 0x000fea0003800000 */
.L_x_260:
[----:B------:R-:W-:Y:S01]  /*60e0*/  @!P3 IMAD R139, R139, R153, R12 ;  /* 0x000000998b8bb224 */ /* 0x000fe200078e020c */
[----:B------:R-:W-:Y:S04]  /*60f0*/  BSSY B1, `(.L_x_262) ;  /* 0x0000006000017945 */ /* 0x000fe80003800000 */
[----:B------:R0:W-:Y:S01]  /*6100*/  @!P3 STG.E.U8 desc[UR36][R6.64+0xe1], R139 ;  /* 0x0000e18b0600b986 */ /* 0x0001e2000c101124 */
[----:B------:R-:W-:Y:S05]  /*6110*/  @P5 BRA `(.L_x_263) ;  /* 0x00000000000c5947 */ /* 0x000fea0003800000 */
[----:B--2---:R-:W1:Y:S02]  /*6120*/  LDG.E.U8 R155, desc[UR36][R8.64+0xe8] ;  /* 0x0000e824089b7981 */ /* 0x004e64000c1e1100 */
[----:B-1----:R-:W-:-:S05]  /*6130*/  PRMT R3, R155, 0x8880, RZ ;  /* 0x000088809b037816 */ /* 0x002fca00000000ff */
[----:B------:R-:W-:-:S07]  /*6140*/  IMAD R12, R3, R154, RZ ;  /* 0x0000009a030c7224 */ /* 0x000fce00078e02ff */
.L_x_263:
[----:B------:R-:W-:Y:S05]  /*6150*/  BSYNC B1 ;  /* 0x0000000000017941 */ /* 0x000fea0003800000 */
.L_x_262:
[----:B-1----:R-:W-:Y:S01]  /*6160*/  @!P5 IMAD R3, R140, R153, R12 ;  /* 0x000000998c03d224 */ /* 0x002fe200078e020c */
[----:B------:R-:W-:Y:S04]  /*6170*/  BSSY B1, `(.L_x_264) ;  /* 0x0000006000017945 */ /* 0x000fe80003800000 */
[----:B------:R1:W-:Y:S01]  /*6180*/  @!P5 STG.E.U8 desc[UR36][R4.64+0xe8], R3 ;  /* 0x0000e8030400d986 */ /* 0x0003e2000c101124 */
[----:B------:R-:W-:Y:S05]  /*6190*/  @P2 BRA `(.L_x_265) ;  /* 0x00000000000c2947 */ /* 0x000fea0003800000 */
[----:B--2---:R-:W1:Y:S02]  /*61a0*/  LDG.E.U8 R155, desc[UR36][R8.64+0xe9] ;  /* 0x0000e924089b7981 */ /* 0x004e64000c1e1100 */
[----:B-1----:R-:W-:-:S05]  /*61b0*/  PRMT R3, R155, 0x8880, RZ ;  /* 0x000088809b037816 */ /* 0x002fca00000000ff */
[----:B------:R-:W-:-:S07]  /*61c0*/  IMAD R12, R3, R154, RZ ;  /* 0x0000009a030c7224 */ /* 0x000fce00078e02ff */
.L_x_265:
[----:B------:R-:W-:Y:S05]  /*61d0*/  BSYNC B1 ;  /* 0x0000000000017941 */ /* 0x000fea0003800000 */
.L_x_264:
        /* <DEDUP_REMOVED lines=11> */
.L_x_267:
[----:B------:R-:W-:Y:S05]  /*6290*/  BSYNC B1 ;  /* 0x0000000000017941 */ /* 0x000fea0003800000 */
.L_x_266:
[----:B-1----:R-:W-:Y:S01]  /*62a0*/  @!P4 IMAD R3, R142, R153, R12 ;  /* 0x000000998e03c224 */ /* 0x002fe200078e020c */
[----:B------:R-:W-:Y:S04]  /*62b0*/  BSSY B1, `(.L_x_268) ;  /* 0x0000006000017945 */ /* 0x000fe80003800000 */
[----:B------:R1:W-:Y:S01]  /*62c0*/  @!P4 STG.E.U8 desc[UR36][R6.64+0xe8], R3 ;  /* 0x0000e8030600c986 */ /* 0x0003e2000c101124 */
[----:B------:R-:W-:Y:S05]  /*62d0*/  @P3 BRA `(.L_x_269) ;  /* 0x00000000000c3947 */ /* 0x000fea0003800000 */
[----:B--2---:R-:W1:Y:S02]  /*62e0*/  LDG.E.U8 R155, desc[UR36][R10.64+0xe9] ;  /* 0x0000e9240a9b7981 */ /* 0x004e64000c1e1100 */
[----:B-1----:R-:W-:-:S05]  /*62f0*/  PRMT R3, R155, 0x8880, RZ ;  /* 0x000088809b037816 */ /* 0x002fca00000000ff */
[----:B------:R-:W-:-:S07]  /*6300*/  IMAD R12, R3, R154, RZ ;  /* 0x0000009a030c7224 */ /* 0x000fce00078e02ff */
.L_x_269:
[----:B------:R-:W-:Y:S05]  /*6310*/  BSYNC B1 ;  /* 0x0000000000017941 */ /* 0x000fea0003800000 */
.L_x_268:
[----:B------:R-:W-:Y:S01]  /*6320*/  @!P3 IMAD R143, R143, R153, R12 ;  /* 0x000000998f8fb224 */ /* 0x000fe200078e020c */
[----:B------:R-:W-:Y:S04]  /*6330*/  BSSY B1, `(.L_x_270) ;  /* 0x0000006000017945 */ /* 0x000fe80003800000 */
[----:B------:R0:W-:Y:S01]  /*6340*/  @!P3 STG.E.U8 desc[UR36][R6.64+0xe9], R143 ;  /* 0x0000e98f0600b986 */ /* 0x0001e2000c101124 */
[----:B------:R-:W-:Y:S05]  /*6350*/  @P5 BRA `(.L_x_271) ;  /* 0x00000000000c5947 */ /* 0x000fea0003800000 */
[----:B--2---:R-:W1:Y:S02]  /*6360*/  LDG.E.U8 R155, desc[UR36][R8.64+0xf0] ;  /* 0x0000f024089b7981 */ /* 0x004e64000c1e1100 */
[----:B-1----:R-:W-:-:S05]  /*6370*/  PRMT R3, R155, 0x8880, RZ ;  /* 0x000088809b037816 */ /* 0x002fca00000000ff */
[----:B------:R-:W-:-:S07]  /*6380*/  IMAD R12, R3, R154, RZ ;  /* 0x0000009a030c7224 */ /* 0x000fce00078e02ff */
.L_x_271:
[----:B------:R-:W-:Y:S05]  /*6390*/  BSYNC B1 ;  /* 0x0000000000017941 */ /* 0x000fea0003800000 */
.L_x_270:
[----:B-1----:R-:W-:Y:S01]  /*63a0*/  @!P5 IMAD R3, R144, R153, R12 ;  /* 0x000000999003d224 */ /* 0x002fe200078e020c */
[----:B------:R-:W-:Y:S04]  /*63b0*/  BSSY B1, `(.L_x_272) ;  /* 0x0000006000017945 */ /* 0x000fe80003800000 */
[----:B------:R1:W-:Y:S01]  /*63c0*/  @!P5 STG.E.U8 desc[UR36][R4.64+0xf0], R3 ;  /* 0x0000f0030400d986 */ /* 0x0003e2000c101124 */
[----:B------:R-:W-:Y:S05]  /*63d0*/  @P2 BRA `(.L_x_273) ;  /* 0x00000000000c2947 */ /* 0x000fea0003800000 */
[----:B--2---:R-:W1:Y:S02]  /*63e0*/  LDG.E.U8 R155, desc[UR36][R8.64+0xf1] ;  /* 0x0000f124089b7981 */ /* 0x004e64000c1e1100 */
[----:B-1----:R-:W-:-:S05]  /*63f0*/  PRMT R3, R155, 0x8880, RZ ;  /* 0x000088809b037816 */ /* 0x002fca00000000ff */
[----:B------:R-:W-:-:S07]  /*6400*/  IMAD R12, R3, R154, RZ ;  /* 0x0000009a030c7224 */ /* 0x000fce00078e02ff */
.L_x_273:
[----:B------:R-:W-:Y:S05]  /*6410*/  BSYNC B1 ;  /* 0x0000000000017941 */ /* 0x000fea0003800000 */
.L_x_272:
[C---:B------:R-:W-:Y:S01]  /*6420*/  ISETP.LT.OR P4, PT, R0.reuse, 0xf1, !P0 ;  /* 0x000000f10000780c */ /* 0x040fe20004781670 */
[----:B------:R-:W-:Y:S01]  /*6430*/  @!P2 IMAD R145, R145, R153, R12 ;  /* 0x000000999191a224 */ /* 0x000fe200078e020c */
[----:B------:R-:W-:Y:S01]  /*6440*/  BSSY B1, `(.L_x_274) ;  /* 0x000000a000017945 */ /* 0x000fe20003800000 */
[C---:B------:R-:W-:Y:S02]  /*6450*/  ISETP.LT.OR P3, PT, R0.reuse, 0xf2, !P0 ;  /* 0x000000f20000780c */ /* 0x040fe40004761670 */
        /* <DEDUP_REMOVED lines=8> */
.L_x_275:
[----:B------:R-:W-:Y:S05]  /*64e0*/  BSYNC B1 ;  /* 0x0000000000017941 */ /* 0x000fea0003800000 */
.L_x_274:
[----:B-1----:R-:W-:Y:S01]  /*64f0*/  @!P4 IMAD R3, R146, R153, R12 ;  /* 0x000000999203c224 */ /* 0x002fe200078e020c */
[----:B------:R-:W-:Y:S04]  /*6500*/  BSSY B1, `(.L_x_276) ;  /* 0x0000006000017945 */ /* 0x000fe80003800000 */
[----:B------:R1:W-:Y:S01]  /*6510*/  @!P4 STG.E.U8 desc[UR36][R6.64+0xf0], R3 ;  /* 0x0000f0030600c986 */ /* 0x0003e2000c101124 */
[----:B------:R-:W-:Y:S05]  /*6520*/  @P3 BRA `(.L_x_277) ;  /* 0x00000000000c3947 */ /* 0x000fea0003800000 */
[----:B--2---:R-:W1:Y:S02]  /*6530*/  LDG.E.U8 R155, desc[UR36][R10.64+0xf1] ;  /* 0x0000f1240a9b7981 */ /* 0x004e64000c1e1100 */
[----:B-1----:R-:W-:-:S05]  /*6540*/  PRMT R3, R155, 0x8880, RZ ;  /* 0x000088809b037816 */ /* 0x002fca00000000ff */
[----:B------:R-:W-:-:S07]  /*6550*/  IMAD R12, R3, R154, RZ ;  /* 0x0000009a030c7224 */ /* 0x000fce00078e02ff */
.L_x_277:
[----:B------:R-:W-:Y:S05]  /*6560*/  BSYNC B1 ;  /* 0x0000000000017941 */ /* 0x000fea0003800000 */
.L_x_276:
[----:B------:R-:W-:Y:S01]  /*6570*/  @!P3 IMAD R147, R147, R153, R12 ;  /* 0x000000999393b224 */ /* 0x000fe200078e020c */
[----:B------:R-:W-:Y:S04]  /*6580*/  BSSY B1, `(.L_x_278) ;  /* 0x0000006000017945 */ /* 0x000fe80003800000 */
[----:B------:R0:W-:Y:S01]  /*6590*/  @!P3 STG.E.U8 desc[UR36][R6.64+0xf1], R147 ;  /* 0x0000f1930600b986 */ /* 0x0001e2000c101124 */
[----:B------:R-:W-:Y:S05]  /*65a0*/  @P2 BRA `(.L_x_279) ;  /* 0x00000000000c2947 */ /* 0x000fea0003800000 */
[----:B--2---:R-:W1:Y:S02]  /*65b0*/  LDG.E.U8 R155, desc[UR36][R8.64+0xf8] ;  /* 0x0000f824089b7981 */ /* 0x004e64000c1e1100 */
[----:B-1----:R-:W-:-:S05]  /*65c0*/  PRMT R3, R155, 0x8880, RZ ;  /* 0x000088809b037816 */ /* 0x002fca00000000ff */
[----:B------:R-:W-:-:S07]  /*65d0*/  IMAD R12, R3, R154, RZ ;  /* 0x0000009a030c7224 */ /* 0x000fce00078e02ff */
.L_x_279:
[----:B------:R-:W-:Y:S05]  /*65e0*/  BSYNC B1 ;  /* 0x0000000000017941 */ /* 0x000fea0003800000 */
.L_x_278:
[----:B-1----:R-:W-:Y:S01]  /*65f0*/  @!P2 IMAD R3, R148, R153, R12 ;  /* 0x000000999403a224 */ /* 0x002fe200078e020c */
[----:B------:R-:W-:Y:S04]  /*6600*/  BSSY B1, `(.L_x_280) ;  /* 0x0000006000017945 */ /* 0x000fe80003800000 */
[----:B------:R1:W-:Y:S01]  /*6610*/  @!P2 STG.E.U8 desc[UR36][R4.64+0xf8], R3 ;  /* 0x0000f8030400a986 */ /* 0x0003e2000c101124 */
[----:B------:R-:W-:Y:S05]  /*6620*/  @P1 BRA `(.L_x_281) ;  /* 0x00000000000c1947 */ /* 0x000fea0003800000 */
[----:B--2---:R-:W1:Y:S02]  /*6630*/  LDG.E.U8 R155, desc[UR36][R8.64+0xf9] ;  /* 0x0000f924089b7981 */ /* 0x004e64000c1e1100 */
[----:B-1----:R-:W-:-:S05]  /*6640*/  PRMT R3, R155, 0x8880, RZ ;  /* 0x000088809b037816 */ /* 0x002fca00000000ff */
[----:B------:R-:W-:-:S07]  /*6650*/  IMAD R12, R3, R154, RZ ;  /* 0x0000009a030c7224 */ /* 0x000fce00078e02ff */
.L_x_281:
[----:B------:R-:W-:Y:S05]  /*6660*/  BSYNC B1 ;  /* 0x0000000000017941 */ /* 0x000fea0003800000 */
.L_x_280:
[----:B------:R-:W-:Y:S01]  /*6670*/  @!P1 IMAD R149, R149, R153, R12 ;  /* 0x0000009995959224 */ /* 0x000fe200078e020c */
[----:B------:R-:W-:Y:S04]  /*6680*/  BSSY B1, `(.L_x_282) ;  /* 0x0000006000017945 */ /* 0x000fe80003800000 */
[----:B------:R0:W-:Y:S01]  /*6690*/  @!P1 STG.E.U8 desc[UR36][R4.64+0xf9], R149 ;  /* 0x0000f99504009986 */ /* 0x0001e2000c101124 */
[----:B------:R-:W-:Y:S05]  /*66a0*/  @P5 BRA `(.L_x_283) ;  /* 0x00000000000c5947 */ /* 0x000fea0003800000 */
[----:B--2---:R-:W1:Y:S02]  /*66b0*/  LDG.E.U8 R155, desc[UR36][R10.64+0xf8] ;  /* 0x0000f8240a9b7981 */ /* 0x004e64000c1e1100 */
[----:B-1----:R-:W-:-:S05]  /*66c0*/  PRMT R3, R155, 0x8880, RZ ;  /* 0x000088809b037816 */ /* 0x002fca00000000ff */
[----:B------:R-:W-:-:S07]  /*66d0*/  IMAD R12, R3, R154, RZ ;  /* 0x0000009a030c7224 */ /* 0x000fce00078e02ff */
.L_x_283:
[----:B------:R-:W-:Y:S05]  /*66e0*/  BSYNC B1 ;  /* 0x0000000000017941 */ /* 0x000fea0003800000 */
.L_x_282:
[----:B-1----:R-:W-:Y:S01]  /*66f0*/  @!P5 IMAD R3, R150, R153, R12 ;  /* 0x000000999603d224 */ /* 0x002fe200078e020c */
[----:B------:R-:W-:Y:S01]  /*6700*/  ISETP.LT.OR P0, PT, R0, 0xfa, !P0 ;  /* 0x000000fa0000780c */ /* 0x000fe20004701670 */
[----:B------:R-:W-:Y:S03]  /*6710*/  BSSY B1, `(.L_x_284) ;  /* 0x0000006000017945 */ /* 0x000fe60003800000 */
[----:B------:R1:W-:Y:S09]  /*6720*/  @!P5 STG.E.U8 desc[UR36][R6.64+0xf8], R3 ;  /* 0x0000f8030600d986 */ /* 0x0003f2000c101124 */
[----:B------:R-:W-:Y:S05]  /*6730*/  @P0 BRA `(.L_x_285) ;  /* 0x00000000000c0947 */ /* 0x000fea0003800000 */
[----:B--2---:R-:W1:Y:S02]  /*6740*/  LDG.E.U8 R155, desc[UR36][R10.64+0xf9] ;  /* 0x0000f9240a9b7981 */ /* 0x004e64000c1e1100 */
[----:B-1----:R-:W-:-:S05]  /*6750*/  PRMT R3, R155, 0x8880, RZ ;  /* 0x000088809b037816 */ /* 0x002fca00000000ff */
[----:B------:R-:W-:-:S07]  /*6760*/  IMAD R12, R3, R154, RZ ;  /* 0x0000009a030c7224 */ /* 0x000fce00078e02ff */
.L_x_285:
[----:B------:R-:W-:Y:S05]  /*6770*/  BSYNC B1 ;  /* 0x0000000000017941 */ /* 0x000fea0003800000 */
.L_x_284:
[----:B------:R-:W-:Y:S01]  /*6780*/  IMAD R151, R151, R153, R12 ;  /* 0x0000009997977224 */ /* 0x000fe200078e020c */
[----:B------:R-:W-:Y:S06]  /*6790*/  @P0 BRA `(.L_x_286) ;  /* 0x0000001800100947 */ /* 0x000fec0003800000 */
[----:B------:R0:W-:Y:S01]  /*67a0*/  STG.E.U8 desc[UR36][R6.64+0xf9], R151 ;  /* 0x0000f99706007986 */ /* 0x0001e2000c101124 */
[----:B------:R-:W-:Y:S05]  /*67b0*/  BRA `(.L_x_286) ;  /* 0x0000001800087947 */ /* 0x000fea0003800000 */
.L_x_29:
[C---:B------:R-:W-:Y:S02]  /*67c0*/  ISETP.GE.AND P1, PT, R160.reuse, 0x1, PT ;  /* 0x00000001a000780c */ /* 0x040fe40003f26270 */
[----:B------:R-:W-:Y:S02]  /*67d0*/  ISETP.GE.AND P0, PT, R160, 0x9, PT ;  /* 0x00000009a000780c */ /* 0x000fe40003f06270 */
[C---:B------:R-:W-:Y:S02]  /*67e0*/  ISETP.LT.OR P4, PT, R0.reuse, 0x1, !P1 ;  /* 0x000000010000780c */ /* 0x040fe40004f81670 */
[C---:B------:R-:W-:Y:S02]  /*67f0*/  ISETP.LT.OR P3, PT, R0.reuse, 0x2, !P1 ;  /* 0x000000020000780c */ /* 0x040fe40004f61670 */
[C---:B------:R-:W-:Y:S02]  /*6800*/  ISETP.LT.OR P2, PT, R0.reuse, 0x1, !P0 ;  /* 0x000000010000780c */ /* 0x040fe40004741670 */
[----:B------:R-:W-:-:S07]  /*6810*/  ISETP.LT.OR P5, PT, R0, 0x2, !P0 ;  /* 0x000000020000780c */ /* 0x000fce00047a1670 */
[-C--:B------:R-:W-:Y:S02]  /*6820*/  @!P4 IMAD R3, R24, R153.reuse, RZ ;  /* 0x000000991803c224 */ /* 0x080fe400078e02ff */
[-C--:B------:R-:W-:Y:S02]  /*6830*/  @!P3 IMAD R25, R25, R153.reuse, RZ ;  /* 0x000000991919b224 */ /* 0x080fe400078e02ff */
[-C--:B------:R-:W-:Y:S01]  /*6840*/  @!P2 IMAD R9, R26, R153.reuse, RZ ;  /* 0x000000991a09a224 */ /* 0x080fe200078e02ff */
[----:B------:R0:W-:Y:S01]  /*6850*/  @!P4 STG.E.U8 desc[UR36][R4.64], R3 ;  /* 0x000000030400c986 */ /* 0x0001e2000c101124 */
[C---:B------:R-:W-:Y:S01]  /*6860*/  ISETP.LT.OR P4, PT, R0.reuse, 0x9, !P1 ;  /* 0x000000090000780c */ /* 0x040fe20004f81670 */
[----:B------:R-:W-:Y:S02]  /*6870*/  @!P5 IMAD R27, R27, R153, RZ ;  /* 0x000000991b1bd224 */ /* 0x000fe400078e02ff */
[----:B------:R-:W-:Y:S01]  /*6880*/  @!P3 STG.E.U8 desc[UR36][R4.64+0x1], R25 ;  /* 0x000001190400b986 */ /* 0x000fe2000c101124 */
[----:B------:R-:W-:-:S03]  /*6890*/  ISETP.LT.OR P3, PT, R0, 0xa, !P1 ;  /* 0x0000000a0000780c */ /* 0x000fc60004f61670 */
[----:B------:R1:W-:Y:S01]  /*68a0*/  @!P2 STG.E.U8 desc[UR36][R6.64], R9 ;  /* 0x000000090600a986 */ /* 0x0003e2000c101124 */
[----:B------:R-:W-:-:S03]  /*68b0*/  ISETP.LT.OR P2, PT, R0, 0x9, !P0 ;  /* 0x000000090000780c */ /* 0x000fc60004741670 */
[----:B------:R-:W-:Y:S01]  /*68c0*/  @!P5 STG.E.U8 desc[UR36][R6.64+0x1], R27 ;  /* 0x0000011b0600d986 */ /* 0x000fe2000c101124 */
[----:B------:R-:W-:Y:S01]  /*68d0*/  ISETP.LT.OR P5, PT, R0, 0xa, !P0 ;  /* 0x0000000a0000780c */ /* 0x000fe200047a1670 */
[----:B------:R-:W-:-:S04]  /*68e0*/  @!P4 IMAD R11, R28, R153, RZ ;  /* 0x000000991c0bc224 */ /* 0x000fc800078e02ff */
[-C--:B------:R-:W-:Y:S01]  /*68f0*/  @!P3 IMAD R29, R29, R153.reuse, RZ ;  /* 0x000000991d1db224 */ /* 0x080fe200078e02ff */
[----:B------:R-:W-:Y:S01]  /*6900*/  @!P4 STG.E.U8 desc[UR36][R4.64+0x8], R11 ;  /* 0x0000080b0400c986 */ /* 0x000fe2000c101124 */
[----:B------:R-:W-:Y:S02]  /*6910*/  ISETP.LT.OR P4, PT, R0, 0x11, !P1 ;  /* 0x000000110000780c */ /* 0x000fe40004f81670 */
[-C--:B0-----:R-:W-:Y:S01]  /*6920*/  @!P2 IMAD R3, R30, R153.reuse, RZ ;  /* 0x000000991e03a224 */ /* 0x081fe200078e02ff */
[----:B------:R-:W-:Y:S01]  /*6930*/  @!P3 STG.E.U8 desc[UR36][R4.64+0x9], R29 ;  /* 0x0000091d0400b986 */ /* 0x000fe2000c101124 */
[C---:B------:R-:W-:Y:S02]  /*6940*/  ISETP.LT.OR P3, PT, R0.reuse, 0x12, !P1 ;  /* 0x000000120000780c */ /* 0x040fe40004f61670 */
[----:B------:R-:W-:Y:S01]  /*6950*/  @!P5 IMAD R31, R31, R153, RZ ;  /* 0x000000991f1fd224 */ /* 0x000fe200078e02ff */
[----:B------:R0:W-:Y:S01]  /*6960*/  @!P2 STG.E.U8 desc[UR36][R6.64+0x8], R3 ;  /* 0x000008030600a986 */ /* 0x0001e2000c101124 */
[----:B------:R-:W-:-:S03]  /*6970*/  ISETP.LT.OR P2, PT, R0, 0x11, !P0 ;  /* 0x000000110000780c */ /* 0x000fc60004741670 */
[----:B------:R-:W-:Y:S01]  /*6980*/  @!P5 STG.E.U8 desc[UR36][R6.64+0x9], R31 ;  /* 0x0000091f0600d986 */ /* 0x000fe2000c101124 */
[----:B------:R-:W-:Y:S01]  /*6990*/  ISETP.LT.OR P5, PT, R0, 0x12, !P0 ;  /* 0x000000120000780c */ /* 0x000fe200047a1670 */
[----:B-1----:R-:W-:-:S04]  /*69a0*/  @!P4 IMAD R9, R32, R153, RZ ;  /* 0x000000992009c224 */ /* 0x002fc800078e02ff */
        /* <DEDUP_REMOVED lines=301> */
[----:B------:R1:W-:Y:S01]  /*7c80*/  @!P4 STG.E.U8 desc[UR36][R4.64+0xd8], R11 ;  /* 0x0000d80b0400c986 */ /* 0x0003e2000c101124 */
        /* <DEDUP_REMOVED lines=13> */
[-C--:B-1----:R-:W-:Y:S01]  /*7d60*/  @!P2 IMAD R11, R138, R153.reuse, RZ ;  /* 0x000000998a0ba224 */ /* 0x082fe200078e02ff */
[----:B------:R-:W-:Y:S01]  /*7d70*/  @!P3 STG.E.U8 desc[UR36][R4.64+0xe1], R137 ;  /* 0x0000e1890400b986 */ /* 0x000fe2000c101124 */
[C---:B------:R-:W-:Y:S02]  /*7d80*/  ISETP.LT.OR P3, PT, R0.reuse, 0xea, !P1 ;  /* 0x000000ea0000780c */ /* 0x040fe40004f61670 */
[----:B------:R-:W-:Y:S01]  /*7d90*/  @!P5 IMAD R139, R139, R153, RZ ;  /* 0x000000998b8bd224 */ /* 0x000fe200078e02ff */
[----:B------:R1:W-:Y:S01]  /*7da0*/  @!P2 STG.E.U8 desc[UR36][R6.64+0xe0], R11 ;  /* 0x0000e00b0600a986 */ /* 0x0003e2000c101124 */
[----:B------:R-:W-:-:S03]  /*7db0*/  ISETP.LT.OR P2, PT, R0, 0xe9, !P0 ;  /* 0x000000e90000780c */ /* 0x000fc60004741670 */
[----:B------:R-:W-:Y:S01]  /*7dc0*/  @!P5 STG.E.U8 desc[UR36][R6.64+0xe1], R139 ;  /* 0x0000e18b0600d986 */ /* 0x000fe2000c101124 */
[----:B------:R-:W-:Y:S01]  /*7dd0*/  ISETP.LT.OR P5, PT, R0, 0xea, !P0 ;  /* 0x000000ea0000780c */ /* 0x000fe200047a1670 */
[----:B0-----:R-:W-:-:S04]  /*7de0*/  @!P4 IMAD R3, R140, R153, RZ ;  /* 0x000000998c03c224 */ /* 0x001fc800078e02ff */
[-C--:B------:R-:W-:Y:S01]  /*7df0*/  @!P3 IMAD R141, R141, R153.reuse, RZ ;  /* 0x000000998d8db224 */ /* 0x080fe200078e02ff */
[----:B------:R0:W-:Y:S01]  /*7e00*/  @!P4 STG.E.U8 desc[UR36][R4.64+0xe8], R3 ;  /* 0x0000e8030400c986 */ /* 0x0001e2000c101124 */
[----:B------:R-:W-:Y:S02]  /*7e10*/  ISETP.LT.OR P4, PT, R0, 0xf2, !P1 ;  /* 0x000000f20000780c */ /* 0x000fe40004f81670 */
[-C--:B---3--:R-:W-:Y:S01]  /*7e20*/  @!P2 IMAD R9, R142, R153.reuse, RZ ;  /* 0x000000998e09a224 */ /* 0x088fe200078e02ff */
[----:B------:R-:W-:Y:S01]  /*7e30*/  @!P3 STG.E.U8 desc[UR36][R4.64+0xe9], R141 ;  /* 0x0000e98d0400b986 */ /* 0x000fe2000c101124 */
[C---:B------:R-:W-:Y:S02]  /*7e40*/  ISETP.LT.OR P3, PT, R0.reuse, 0xf1, !P1 ;  /* 0x000000f10000780c */ /* 0x040fe40004f61670 */
[----:B------:R-:W-:Y:S01]  /*7e50*/  @!P5 IMAD R143, R143, R153, RZ ;  /* 0x000000998f8fd224 */ /* 0x000fe200078e02ff */
[----:B------:R-:W-:Y:S01]  /*7e60*/  @!P2 STG.E.U8 desc[UR36][R6.64+0xe8], R9 ;  /* 0x0000e8090600a986 */ /* 0x000fe2000c101124 */
[----:B------:R-:W-:-:S03]  /*7e70*/  ISETP.LT.OR P2, PT, R0, 0xf1, !P0 ;  /* 0x000000f10000780c */ /* 0x000fc60004741670 */
[----:B------:R-:W-:Y:S01]  /*7e80*/  @!P5 STG.E.U8 desc[UR36][R6.64+0xe9], R143 ;  /* 0x0000e98f0600d986 */ /* 0x000fe2000c101124 */
[----:B------:R-:W-:Y:S01]  /*7e90*/  ISETP.LT.OR P5, PT, R0, 0xf9, !P0 ;  /* 0x000000f90000780c */ /* 0x000fe200047a1670 */
[----:B------:R-:W-:-:S04]  /*7ea0*/  @!P4 IMAD R145, R145, R153, RZ ;  /* 0x000000999191c224 */ /* 0x000fc800078e02ff */
[-C--:B-1----:R-:W-:Y:S01]  /*7eb0*/  @!P3 IMAD R11, R144, R153.reuse, RZ ;  /* 0x00000099900bb224 */ /* 0x082fe200078e02ff */
[----:B------:R-:W-:Y:S01]  /*7ec0*/  @!P4 STG.E.U8 desc[UR36][R4.64+0xf1], R145 ;  /* 0x0000f1910400c986 */ /* 0x000fe2000c101124 */
[C---:B------:R-:W-:Y:S02]  /*7ed0*/  ISETP.LT.OR P4, PT, R0.reuse, 0xf2, !P0 ;  /* 0x000000f20000780c */ /* 0x040fe40004781670 */
[C---:B------:R-:W-:Y:S01]  /*7ee0*/  ISETP.LT.OR P0, PT, R0.reuse, 0xfa, !P0 ;  /* 0x000000fa0000780c */ /* 0x040fe20004701670 */
[----:B------:R1:W-:Y:S01]  /*7ef0*/  @!P3 STG.E.U8 desc[UR36][R4.64+0xf0], R11 ;  /* 0x0000f00b0400b986 */ /* 0x0003e2000c101124 */
[----:B------:R-:W-:Y:S01]  /*7f00*/  ISETP.LT.OR P3, PT, R0, 0xf9, !P1 ;  /* 0x000000f90000780c */ /* 0x000fe20004f61670 */
[----:B0-----:R-:W-:Y:S01]  /*7f10*/  @!P2 IMAD R3, R146, R153, RZ ;  /* 0x000000999203a224 */ /* 0x001fe200078e02ff */
[----:B------:R-:W-:-:S04]  /*7f20*/  ISETP.LT.OR P1, PT, R0, 0xfa, !P1 ;  /* 0x000000fa0000780c */ /* 0x000fc80004f21670 */
[----:B------:R0:W-:Y:S03]  /*7f30*/  @!P2 STG.E.U8 desc[UR36][R6.64+0xf0], R3 ;  /* 0x0000f0030600a986 */ /* 0x0001e6000c101124 */
[-C--:B------:R-:W-:Y:S02]  /*7f40*/  @!P4 IMAD R147, R147, R153.reuse, RZ ;  /* 0x000000999393c224 */ /* 0x080fe400078e02ff */
[-C--:B-1----:R-:W-:Y:S02]  /*7f50*/  @!P5 IMAD R11, R150, R153.reuse, RZ ;  /* 0x00000099960bd224 */ /* 0x082fe400078e02ff */
[-C--:B------:R-:W-:Y:S01]  /*7f60*/  @!P3 IMAD R9, R148, R153.reuse, RZ ;  /* 0x000000999409b224 */ /* 0x080fe200078e02ff */
[----:B------:R0:W-:Y:S01]  /*7f70*/  @!P4 STG.E.U8 desc[UR36][R6.64+0xf1], R147 ;  /* 0x0000f1930600c986 */ /* 0x0001e2000c101124 */
[-C--:B------:R-:W-:Y:S02]  /*7f80*/  @!P1 IMAD R149, R149, R153.reuse, RZ ;  /* 0x0000009995959224 */ /* 0x080fe400078e02ff */
[----:B------:R-:W-:Y:S01]  /*7f90*/  @!P0 IMAD R151, R151, R153, RZ ;  /* 0x0000009997978224 */ /* 0x000fe200078e02ff */
[----:B------:R0:W-:Y:S04]  /*7fa0*/  @!P3 STG.E.U8 desc[UR36][R4.64+0xf8], R9 ;  /* 0x0000f8090400b986 */ /* 0x0001e8000c101124 */
[----:B------:R0:W-:Y:S04]  /*7fb0*/  @!P1 STG.E.U8 desc[UR36][R4.64+0xf9], R149 ;  /* 0x0000f99504009986 */ /* 0x0001e8000c101124 */
[----:B------:R0:W-:Y:S04]  /*7fc0*/  @!P5 STG.E.U8 desc[UR36][R6.64+0xf8], R11 ;  /* 0x0000f80b0600d986 */ /* 0x0001e8000c101124 */
[----:B------:R0:W-:Y:S02]  /*7fd0*/  @!P0 STG.E.U8 desc[UR36][R6.64+0xf9], R151 ;  /* 0x0000f99706008986 */ /* 0x0001e4000c101124 */
.L_x_286:
[----:B------:R-:W-:Y:S05]  /*7fe0*/  BSYNC B0 ;  /* 0x0000000000007941 */ /* 0x000fea0003800000 */
.L_x_28:
[----:B------:R-:W-:Y:S01]  /*7ff0*/  ULDC UR4, c[0x0][0xc] ;  /* 0x0000030000047ab9 */ /* 0x000fe20000000800 */
[----:B------:R-:W-:Y:S01]  /*8000*/  ULDC UR5, c[0x0][0x10] ;  /* 0x0000040000057ab9 */ /* 0x000fe20000000800 */
[----:B01----:R-:W0:Y:S01]  /*8010*/  LDC R3, c[0x0][0x14] ;  /* 0x00000500ff037b82 */ /* 0x003e220000000800 */
[----:B------:R-:W-:Y:S01]  /*8020*/  UIMAD.WIDE.U32 UR4, UR4, UR5, URZ ;  /* 0x00000005040472a5 */ /* 0x000fe2000f8e003f */
[----:B------:R-:W-:Y:S01]  /*8030*/  PRMT R0, RZ, 0x7610, R0 ;  /* 0x00007610ff007816 */ /* 0x000fe20000000000 */
[----:B------:R-:W-:Y:S02]  /*8040*/  IMAD.MOV.U32 R23, RZ, RZ, -0x1 ;  /* 0xffffffffff177424 */ /* 0x000fe400078e00ff */
[----:B------:R-:W-:Y:S02]  /*8050*/  IMAD.MOV.U32 R22, RZ, RZ, -0x1 ;  /* 0xffffffffff167424 */ /* 0x000fe400078e00ff */
[----:B0-----:R-:W-:-:S04]  /*8060*/  IMAD.WIDE.U32 R16, R3, UR4, R16 ;  /* 0x0000000403107c25 */ /* 0x001fc8000f8e0010 */
[----:B------:R-:W-:Y:S01]  /*8070*/  IMAD R3, R3, UR5, RZ ;  /* 0x0000000503037c24 */ /* 0x000fe2000f8e02ff */
[----:B------:R-:W-:Y:S02]  /*8080*/  ULDC.64 UR4, c[0x0][0x650] ;  /* 0x0001940000047ab9 */ /* 0x000fe40000000a00 */
[----:B------:R-:W-:Y:S01]  /*8090*/  ISETP.GE.U32.AND P0, PT, R16, UR4, PT ;  /* 0x0000000410007c0c */ /* 0x000fe2000bf06070 */
[----:B------:R-:W-:-:S05]  /*80a0*/  IMAD.IADD R17, R17, 0x1, R3 ;  /* 0x0000000111117824 */ /* 0x000fca00078e0203 */
[----:B------:R-:W-:-:S13]  /*80b0*/  ISETP.GE.U32.AND.EX P0, PT, R17, UR5, PT, P0 ;  /* 0x0000000511007c0c */ /* 0x000fda000bf06100 */
[----:B------:R-:W-:Y:S05]  /*80c0*/  @P0 BRA `(.L_x_287) ;  /* 0x0000000400640947 */ /* 0x000fea0003800000 */
[----:B------:R-:W0:Y:S01]  /*80d0*/  S2R R12, SR_CTAID.X ;  /* 0x00000000000c7919 */ /* 0x000e220000002500 */
[----:B------:R-:W1:Y:S01]  /*80e0*/  LDC.64 R10, c[0x0][0x628] ;  /* 0x00018a00ff0a7b82 */ /* 0x000e620000000a00 */
[----:B------:R-:W-:Y:S01]  /*80f0*/  ULDC UR4, c[0x0][0x150] ;  /* 0x0000540000047ab9 */ /* 0x000fe20000000800 */
[----:B------:R-:W-:Y:S01]  /*8100*/  IMAD.MOV.U32 R8, RZ, RZ, R16 ;  /* 0x000000ffff087224 */ /* 0x000fe200078e0010 */
[----:B------:R-:W0:Y:S01]  /*8110*/  S2R R23, SR_CTAID.Y ;  /* 0x0000000000177919 */ /* 0x000e220000002600 */
[----:B------:R-:W-:-:S04]  /*8120*/  IMAD.MOV.U32 R9, RZ, RZ, R17 ;  /* 0x000000ffff097224 */ /* 0x000fc800078e0011 */
[----:B------:R-:W2:Y:S08]  /*8130*/  LDC R21, c[0x0][0x144] ;  /* 0x00005100ff157b82 */ /* 0x000eb00000000800 */
[----:B------:R-:W2:Y:S08]  /*8140*/  LDC R0, c[0x0][0x630] ;  /* 0x00018c00ff007b82 */ /* 0x000eb00000000800 */
[----:B------:R-:W2:Y:S01]  /*8150*/  LDC.64 R14, c[0x0][0x620] ;  /* 0x00018800ff0e7b82 */ /* 0x000ea20000000a00 */
[----:B-1----:R-:W-:-:S04]  /*8160*/  ISETP.NE.U32.AND P0, PT, R10, RZ, PT ;  /* 0x000000ff0a00720c */ /* 0x002fc80003f05070 */
[----:B------:R-:W-:Y:S02]  /*8170*/  ISETP.NE.AND.EX P0, PT, R11, RZ, PT, P0 ;  /* 0x000000ff0b00720c */ /* 0x000fe40003f05300 */
[----:B0-----:R-:W-:-:S05]  /*8180*/  I2FP.F32.U32 R3, R12 ;  /* 0x0000000c00037245 */ /* 0x001fca0000201000 */
[----:B------:R-:W-:-:S04]  /*8190*/  FMUL R3, R3, UR4 ;  /* 0x0000000403037c20 */ /* 0x000fc80008400000 */
[----:B------:R0:W1:Y:S02]  /*81a0*/  F2I.U32.TRUNC.NTZ R20, R3 ;  /* 0x0000000300147305 */ /* 0x000064000020f000 */
[----:B------:R-:W-:Y:S05]  /*81b0*/  @!P0 BRA `(.L_x_288) ;  /* 0x0000000000288947 */ /* 0x000fea0003800000 */
[----:B0-----:R-:W0:Y:S02]  /*81c0*/  LDC R3, c[0x0][0x634] ;  /* 0x00018d00ff037b82 */ /* 0x001e240000000800 */
[----:B0-----:R-:W-:-:S05]  /*81d0*/  IADD3 R3, P0, R16, R3, RZ ;  /* 0x0000000310037210 */ /* 0x001fca0007f1e0ff */
[----:B------:R-:W-:-:S04]  /*81e0*/  IMAD.X R13, RZ, RZ, R17, P0 ;  /* 0x000000ffff0d7224 */ /* 0x000fc800000e0611 */
[----:B---3--:R-:W-:-:S04]  /*81f0*/  IMAD.WIDE.U32 R4, R13, R10, RZ ;  /* 0x0000000a0d047225 */ /* 0x008fc800078e00ff */
[----:B----4-:R-:W-:-:S04]  /*8200*/  IMAD.WIDE.U32 R6, P0, R3, R11, R4 ;  /* 0x0000000b03067225 */ /* 0x010fc80007800004 */
[----:B------:R-:W-:-:S04]  /*8210*/  IMAD.WIDE.U32 R4, R3, R10, RZ ;  /* 0x0000000a03047225 */ /* 0x000fc800078e00ff */
[----:B------:R-:W-:Y:S01]  /*8220*/  IMAD.X R9, RZ, RZ, RZ, P0 ;  /* 0x000000ffff097224 */ /* 0x000fe200000e06ff */
[----:B------:R-:W-:Y:S01]  /*8230*/  IADD3 RZ, P0, R5, R6, RZ ;  /* 0x0000000605ff7210 */ /* 0x000fe20007f1e0ff */
[----:B------:R-:W-:-:S04]  /*8240*/  IMAD.MOV.U32 R8, RZ, RZ, R7 ;  /* 0x000000ffff087224 */ /* 0x000fc800078e0007 */
[----:B------:R-:W-:-:S08]  /*8250*/  IMAD.WIDE.U32.X R8, R13, R11, R8, P0 ;  /* 0x0000000b0d087225 */ /* 0x000fd000000e0408 */
.L_x_288:
[----:B----4-:R-:W4:Y:S01]  /*8260*/  LDC.64 R26, c[0x0][0x640] ;  /* 0x00019000ff1a7b82 */ /* 0x010f220000000a00 */
[-CC-:B--2---:R-:W-:Y:S01]  /*8270*/  SHF.R.U64 R22, R8, R0.reuse, R9.reuse ;  /* 0x0000000008167219 */ /* 0x184fe20000001209 */
[----:B-1----:R-:W-:Y:S01]  /*8280*/  IMAD.MOV R20, RZ, RZ, -R20 ;  /* 0x000000ffff147224 */ /* 0x002fe200078e0a14 */
[----:B------:R-:W-:Y:S01]  /*8290*/  SHF.R.U32.HI R0, RZ, R0, R9 ;  /* 0x00000000ff007219 */ /* 0x000fe20000011609 */
[----:B------:R-:W-:Y:S01]  /*82a0*/  ULDC UR4, c[0x0][0x154] ;  /* 0x0000550000047ab9 */ /* 0x000fe20000000800 */
[----:B0-----:R-:W-:Y:S01]  /*82b0*/  IADD3 R3, P0, RZ, -R22, RZ ;  /* 0x80000016ff037210 */ /* 0x001fe20007f1e0ff */
[----:B------:R-:W-:Y:S02]  /*82c0*/  IMAD R21, R21, R20, R12 ;  /* 0x0000001415157224 */ /* 0x000fe400078e020c */
[----:B------:R-:W0:Y:S01]  /*82d0*/  LDC R6, c[0x0][0x618] ;  /* 0x00018600ff067b82 */ /* 0x000e220000000800 */
[----:B------:R-:W-:Y:S02]  /*82e0*/  IMAD.MOV.U32 R7, RZ, RZ, 0x1 ;  /* 0x00000001ff077424 */ /* 0x000fe400078e00ff */
[----:B---3--:R-:W-:-:S04]  /*82f0*/  IMAD.X R5, RZ, RZ, ~R0, P0 ;  /* 0x000000ffff057224 */ /* 0x008fc800000e0e00 */
[-C--:B------:R-:W-:Y:S01]  /*8300*/  IMAD R0, R5, R14.reuse, RZ ;  /* 0x0000000e05007224 */ /* 0x080fe200078e02ff */
[----:B------:R-:W1:Y:S01]  /*8310*/  LDC R8, c[0x0][0x608] ;  /* 0x00018200ff087b82 */ /* 0x000e620000000800 */
[----:B------:R-:W-:-:S04]  /*8320*/  IMAD.WIDE.U32 R4, R3, R14, R16 ;  /* 0x0000000e03047225 */ /* 0x000fc800078e0010 */
[----:B------:R-:W-:Y:S01]  /*8330*/  IMAD R3, R3, R15, R0 ;  /* 0x0000000f03037224 */ /* 0x000fe200078e0200 */
[----:B------:R-:W-:Y:S02]  /*8340*/  I2FP.F32.U32 R0, R23 ;  /* 0x0000001700007245 */ /* 0x000fe40000201000 */
[----:B------:R-:W2:Y:S01]  /*8350*/  LDC R24, c[0x0][0x658] ;  /* 0x00019600ff187b82 */ /* 0x000ea20000000800 */
[----:B------:R-:W-:Y:S01]  /*8360*/  IMAD.IADD R3, R5, 0x1, R3 ;  /* 0x0000000105037824 */ /* 0x000fe200078e0203 */
[----:B----4-:R-:W-:Y:S01]  /*8370*/  ISETP.NE.U32.AND P0, PT, R26, RZ, PT ;  /* 0x000000ff1a00720c */ /* 0x010fe20003f05070 */
[----:B------:R-:W-:Y:S01]  /*8380*/  FMUL R0, R0, UR4 ;  /* 0x0000000400007c20 */ /* 0x000fe20008400000 */
[----:B------:R-:W-:Y:S02]  /*8390*/  IMAD.MOV.U32 R5, RZ, RZ, -0x1 ;  /* 0xffffffffff057424 */ /* 0x000fe400078e00ff */
[----:B------:R-:W-:Y:S01]  /*83a0*/  ISETP.NE.AND.EX P0, PT, R27, RZ, PT, P0 ;  /* 0x000000ff1b00720c */ /* 0x000fe20003f05300 */
[----:B------:R3:W4:Y:S01]  /*83b0*/  F2I.U32.TRUNC.NTZ R13, R0 ;  /* 0x00000000000d7305 */ /* 0x000722000020f000 */
[----:B------:R-:W3:Y:S01]  /*83c0*/  LDC R20, c[0x0][0x148] ;  /* 0x00005200ff147b82 */ /* 0x000ee20000000800 */
[----:B0-----:R-:W-:-:S02]  /*83d0*/  SHF.R.U64 R12, R4, R6, R3 ;  /* 0x00000006040c7219 */ /* 0x001fc40000001203 */
[----:B------:R-:W-:-:S05]  /*83e0*/  SHF.R.U32.HI R3, RZ, R6, R3 ;  /* 0x00000006ff037219 */ /* 0x000fca0000011603 */
[----:B------:R-:W0:Y:S01]  /*83f0*/  LDC R15, c[0x0][0x600] ;  /* 0x00018000ff0f7b82 */ /* 0x000e220000000800 */
[-CC-:B-1----:R-:W-:Y:S02]  /*8400*/  SHF.R.U64 R10, R12, R8.reuse, R3.reuse ;  /* 0x000000080c0a7219 */ /* 0x182fe40000001203 */
[----:B------:R-:W-:-:S05]  /*8410*/  SHF.R.U32.HI R3, RZ, R8, R3 ;  /* 0x00000008ff037219 */ /* 0x000fca0000011603 */
[----:B------:R-:W1:Y:S01]  /*8420*/  LDC R28, c[0x0][0x648] ;  /* 0x00019200ff1c7b82 */ /* 0x000e620000000800 */
[-C--:B--2---:R-:W-:Y:S02]  /*8430*/  SHF.L.U32 R4, R5, R24.reuse, RZ ;  /* 0x0000001805047219 */ /* 0x084fe400000006ff */
[--C-:B------:R-:W-:Y:S02]  /*8440*/  SHF.R.U64 R14, R10, R24, R3.reuse ;  /* 0x000000180a0e7219 */ /* 0x100fe40000001203 */
[----:B------:R-:W-:Y:S02]  /*8450*/  LOP3.LUT R25, RZ, R4, RZ, 0x33, !PT ;  /* 0x00000004ff197212 */ /* 0x000fe400078e33ff */
[-C--:B------:R-:W-:Y:S01]  /*8460*/  SHF.R.U32.HI R5, RZ, R24.reuse, R3 ;  /* 0x00000018ff057219 */ /* 0x080fe20000011603 */
[----:B------:R-:W2:Y:S01]  /*8470*/  LDC R29, c[0x0][0x638] ;  /* 0x00018e00ff1d7b82 */ /* 0x000ea20000000800 */
[----:B------:R-:W-:Y:S01]  /*8480*/  SHF.L.U32 R152, R7, R24, RZ ;  /* 0x0000001807987219 */ /* 0x000fe200000006ff */
[----:B------:R-:W-:-:S06]  /*8490*/  IMAD.MOV.U32 R4, RZ, RZ, R14 ;  /* 0x000000ffff047224 */ /* 0x000fcc00078e000e */
[----:B------:R-:W0:Y:S01]  /*84a0*/  LDC R30, c[0x0][0x610] ;  /* 0x00018400ff1e7b82 */ /* 0x000e220000000800 */
[----:B----4-:R-:W-:Y:S05]  /*84b0*/  @!P0 BRA `(.L_x_289) ;  /* 0x0000000000288947 */ /* 0x010fea0003800000 */
[----:B------:R-:W4:Y:S02]  /*84c0*/  LDC R3, c[0x0][0x64c] ;  /* 0x00019300ff037b82 */ /* 0x000f240000000800 */
[----:B----4-:R-:W-:-:S05]  /*84d0*/  IADD3 R3, P0, R14, R3, RZ ;  /* 0x000000030e037210 */ /* 0x010fca0007f1e0ff */
        /* <DEDUP_REMOVED lines=8> */
.L_x_289:
[----:B------:R-:W-:Y:S01]  /*8560*/  ISETP.NE.AND P0, PT, R2, 0x1, PT ;  /* 0x000000010200780c */ /* 0x000fe20003f05270 */
[----:B0-----:R-:W-:Y:S01]  /*8570*/  VIADD R7, R15, 0xffffffff ;  /* 0xffffffff0f077836 */ /* 0x001fe20000000000 */
[----:B-1-3--:R-:W-:Y:S01]  /*8580*/  SHF.R.U64 R0, R4, R28, R5 ;  /* 0x0000001c04007219 */ /* 0x00afe20000001205 */
[----:B------:R-:W-:Y:S01]  /*8590*/  IMAD.MOV R13, RZ, RZ, -R13 ;  /* 0x000000ffff0d7224 */ /* 0x000fe200078e0a0d */
[----:B------:R-:W-:Y:S01]  /*85a0*/  LOP3.LUT R5, R10, R25, RZ, 0xc0, !PT ;  /* 0x000000190a057212 */ /* 0x000fe200078ec0ff */
[----:B------:R-:W-:Y:S02]  /*85b0*/  IMAD.MOV.U32 R4, RZ, RZ, 0x1 ;  /* 0x00000001ff047424 */ /* 0x000fe400078e00ff */
[----:B------:R-:W-:Y:S02]  /*85c0*/  IMAD.MOV R3, RZ, RZ, -R0 ;  /* 0x000000ffff037224 */ /* 0x000fe400078e0a00 */
[----:B------:R-:W-:Y:S01]  /*85d0*/  IMAD R152, R152, R0, R5 ;  /* 0x0000000098987224 */ /* 0x000fe200078e0205 */
[----:B------:R-:W-:Y:S01]  /*85e0*/  LOP3.LUT R5, R12, R7, RZ, 0xc0, !PT ;  /* 0x000000070c057212 */ /* 0x000fe200078ec0ff */
[----:B--2---:R-:W-:-:S02]  /*85f0*/  IMAD R0, R3, R29, R14 ;  /* 0x0000001d03007224 */ /* 0x004fc400078e020e */
[----:B------:R-:W-:Y:S02]  /*8600*/  @P0 IMAD R21, R20, R13, R23 ;  /* 0x0000000d14150224 */ /* 0x000fe400078e0217 */
[----:B------:R-:W-:Y:S01]  /*8610*/  IMAD R3, R0, R15, R5 ;  /* 0x0000000f00037224 */ /* 0x000fe200078e0205 */
[----:B------:R-:W-:Y:S01]  /*8620*/  PRMT R0, R4, 0x7610, R0 ;  /* 0x0000761004007816 */ /* 0x000fe20000000000 */
[----:B------:R-:W-:-:S05]  /*8630*/  IMAD R152, R152, R30, R21 ;  /* 0x0000001e98987224 */ /* 0x000fca00078e0215 */
[----:B------:R-:W-:Y:S02]  /*8640*/  SEL R23, R3, R152, !P0 ;  /* 0x0000009803177207 */ /* 0x000fe40004000000 */
[----:B------:R-:W-:-:S07]  /*8650*/  SEL R152, R152, R3, !P0 ;  /* 0x0000000398987207 */ /* 0x000fce0004000000 */
.L_x_287:
[----:B------:R-:W-:-:S13]  /*8660*/  LOP3.LUT P0, RZ, R0, 0xff, RZ, 0xc0, !PT ;  /* 0x000000ff00ff7812 */ /* 0x000fda000780c0ff */
[----:B------:R-:W-:Y:S05]  /*8670*/  @P0 BRA `(.L_x_290) ;  /* 0xffffff88002c0947 */ /* 0x000fea000383ffff */
[----:B------:R-:W-:Y:S05]  /*8680*/  EXIT ;  /* 0x000000000000794d */ /* 0x000fea0003800000 */
.L_x_3:
[----:B0-----:R-:W-:Y:S01]  /*8690*/  ULDC.64 UR4, c[0x0][0x650] ;  /* 0x0001940000047ab9 */ /* 0x001fe20000000a00 */
        /* <DEDUP_REMOVED lines=25> */
.L_x_292:
[--C-:B------:R-:W-:Y:S01]  /*8830*/  SHF.R.U64 R12, R10, R14, R11.reuse ;  /* 0x0000000e0a0c7219 */ /* 0x100fe2000000120b */
[----:B------:R-:W0:Y:S01]  /*8840*/  LDC R22, c[0x0][0x618] ;  /* 0x00018600ff167b82 */ /* 0x000e220000000800 */
[----:B------:R-:W-:Y:S01]  /*8850*/  I2FP.F32.U32 R6, R4 ;  /* 0x0000000400067245 */ /* 0x000fe20000201000 */
[----:B------:R-:W-:Y:S01]  /*8860*/  ULDC UR4, c[0x0][0x150] ;  /* 0x0000540000047ab9 */ /* 0x000fe20000000800 */
[----:B------:R-:W-:Y:S02]  /*8870*/  SHF.R.U32.HI R5, RZ, R14, R11 ;  /* 0x0000000eff057219 */ /* 0x000fe4000001160b */
[----:B------:R-:W-:Y:S01]  /*8880*/  IADD3 R9, P0, RZ, -R12, RZ ;  /* 0x8000000cff097210 */ /* 0x000fe20007f1e0ff */
[----:B------:R-:W-:Y:S01]  /*8890*/  FMUL R11, R6, UR4 ;  /* 0x00000004060b7c20 */ /* 0x000fe20008400000 */
[----:B------:R-:W-:Y:S01]  /*88a0*/  ULDC UR4, c[0x0][0x154] ;  /* 0x0000550000047ab9 */ /* 0x000fe20000000800 */
[----:B------:R-:W1:Y:S02]  /*88b0*/  LDC.64 R24, c[0x0][0x640] ;  /* 0x00019000ff187b82 */ /* 0x000e640000000a00 */
[----:B------:R-:W-:-:S02]  /*88c0*/  IMAD.X R5, RZ, RZ, ~R5, P0 ;  /* 0x000000ffff057224 */ /* 0x000fc400000e0e05 */
[----:B------:R-:W2:Y:S01]  /*88d0*/  F2I.U32.TRUNC.NTZ R11, R11 ;  /* 0x0000000b000b7305 */ /* 0x000ea2000020f000 */
[----:B------:R-:W-:-:S03]  /*88e0*/  IMAD.WIDE.U32 R6, R9, R20, R16 ;  /* 0x0000001409067225 */ /* 0x000fc600078e0010 */
[----:B------:R-:W3:Y:S01]  /*88f0*/  LDC R13, c[0x0][0x144] ;  /* 0x00005100ff0d7b82 */ /* 0x000ee20000000800 */
[----:B------:R-:W-:-:S04]  /*8900*/  IMAD R8, R5, R20, RZ ;  /* 0x0000001405087224 */ /* 0x000fc800078e02ff */
[----:B------:R-:W-:Y:S02]  /*8910*/  IMAD R5, R9, R21, R8 ;  /* 0x0000001509057224 */ /* 0x000fe400078e0208 */
[----:B------:R-:W-:Y:S01]  /*8920*/  IMAD.MOV.U32 R8, RZ, RZ, -0x1 ;  /* 0xffffffffff087424 */ /* 0x000fe200078e00ff */
[----:B------:R-:W4:Y:S01]  /*8930*/  LDC R14, c[0x0][0x608] ;  /* 0x00018200ff0e7b82 */ /* 0x000f220000000800 */
[----:B------:R-:W-:Y:S01]  /*8940*/  IMAD.IADD R5, R7, 0x1, R5 ;  /* 0x0000000107057824 */ /* 0x000fe200078e0205 */
[----:B------:R-:W-:-:S04]  /*8950*/  I2FP.F32.U32 R7, R3 ;  /* 0x0000000300077245 */ /* 0x000fc80000201000 */
[-C--:B0-----:R-:W-:Y:S01]  /*8960*/  SHF.R.U64 R10, R6, R22.reuse, R5 ;  /* 0x00000016060a7219 */ /* 0x081fe20000001205 */
[----:B--2---:R-:W-:Y:S01]  /*8970*/  IMAD.MOV R6, RZ, RZ, -R11 ;  /* 0x000000ffff067224 */ /* 0x004fe200078e0a0b */
[----:B------:R-:W0:Y:S01]  /*8980*/  LDC R9, c[0x0][0x658] ;  /* 0x00019600ff097b82 */ /* 0x000e220000000800 */
[----:B-1----:R-:W-:Y:S01]  /*8990*/  ISETP.NE.U32.AND P0, PT, R24, RZ, PT ;  /* 0x000000ff1800720c */ /* 0x002fe20003f05070 */
[----:B------:R-:W-:Y:S01]  /*89a0*/  FMUL R7, R7, UR4 ;  /* 0x0000000407077c20 */ /* 0x000fe20008400000 */
[----:B------:R-:W-:Y:S02]  /*89b0*/  SHF.R.U32.HI R5, RZ, R22, R5 ;  /* 0x00000016ff057219 */ /* 0x000fe40000011605 */
[----:B------:R-:W-:-:S03]  /*89c0*/  ISETP.NE.AND.EX P0, PT, R25, RZ, PT, P0 ;  /* 0x000000ff1900720c */ /* 0x000fc60003f05300 */
[----:B------:R-:W1:Y:S01]  /*89d0*/  LDC R20, c[0x0][0x148] ;  /* 0x00005200ff147b82 */ /* 0x000e620000000800 */
[----:B---3--:R-:W-:Y:S02]  /*89e0*/  IMAD R23, R13, R6, R4 ;  /* 0x000000060d177224 */ /* 0x008fe400078e0204 */
[----:B------:R-:W-:-:S05]  /*89f0*/  IMAD.MOV.U32 R6, RZ, RZ, 0x1 ;  /* 0x00000001ff067424 */ /* 0x000fca00078e00ff */
[----:B------:R-:W2:Y:S01]  /*8a00*/  LDC R21, c[0x0][0x600] ;  /* 0x00018000ff157b82 */ /* 0x000ea20000000800 */
[-CC-:B----4-:R-:W-:Y:S02]  /*8a10*/  SHF.R.U64 R13, R10, R14.reuse, R5.reuse ;  /* 0x0000000e0a0d7219 */ /* 0x190fe40000001205 */
[----:B------:R-:W-:Y:S02]  /*8a20*/  SHF.R.U32.HI R4, RZ, R14, R5 ;  /* 0x0000000eff047219 */ /* 0x000fe40000011605 */
[----:B------:R3:W4:Y:S03]  /*8a30*/  F2I.U32.TRUNC.NTZ R14, R7 ;  /* 0x00000007000e7305 */ /* 0x000726000020f000 */
[----:B------:R-:W1:Y:S01]  /*8a40*/  LDC R26, c[0x0][0x648] ;  /* 0x00019200ff1a7b82 */ /* 0x000e620000000800 */
[-C--:B0-----:R-:W-:Y:S02]  /*8a50*/  SHF.R.U64 R15, R13, R9.reuse, R4 ;  /* 0x000000090d0f7219 */ /* 0x081fe40000001204 */
[----:B------:R-:W-:-:S02]  /*8a60*/  SHF.L.U32 R8, R8, R9, RZ ;  /* 0x0000000908087219 */ /* 0x000fc400000006ff */
[-C--:B------:R-:W-:Y:S01]  /*8a70*/  SHF.R.U32.HI R5, RZ, R9.reuse, R4 ;  /* 0x00000009ff057219 */ /* 0x080fe20000011604 */
[----:B------:R-:W-:Y:S01]  /*8a80*/  IMAD.MOV.U32 R4, RZ, RZ, R15 ;  /* 0x000000ffff047224 */ /* 0x000fe200078e000f */
[----:B------:R-:W-:Y:S01]  /*8a90*/  SHF.L.U32 R22, R6, R9, RZ ;  /* 0x0000000906167219 */ /* 0x000fe200000006ff */
[----:B------:R-:W0:Y:S01]  /*8aa0*/  LDC R27, c[0x0][0x638] ;  /* 0x00018e00ff1b7b82 */ /* 0x000e220000000800 */
[----:B------:R-:W-:-:S07]  /*8ab0*/  LOP3.LUT R28, RZ, R8, RZ, 0x33, !PT ;  /* 0x00000008ff1c7212 */ /* 0x000fce00078e33ff */
        /* <DEDUP_REMOVED lines=12> */
.L_x_293:
[----:B------:R-:W-:Y:S01]  /*8b80*/  ISETP.NE.AND P0, PT, R2, 0x1, PT ;  /* 0x000000010200780c */ /* 0x000fe20003f05270 */
[----:B--2---:R-:W-:Y:S01]  /*8b90*/  VIADD R7, R21, 0xffffffff ;  /* 0xffffffff15077836 */ /* 0x004fe20000000000 */
[----:B-1----:R-:W-:Y:S01]  /*8ba0*/  SHF.R.U64 R5, R4, R26, R5 ;  /* 0x0000001a04057219 */ /* 0x002fe20000001205 */
[----:B------:R-:W-:Y:S01]  /*8bb0*/  IMAD.MOV R14, RZ, RZ, -R14 ;  /* 0x000000ffff0e7224 */ /* 0x000fe200078e0a0e */
[----:B------:R-:W-:Y:S01]  /*8bc0*/  LOP3.LUT R4, R13, R28, RZ, 0xc0, !PT ;  /* 0x0000001c0d047212 */ /* 0x000fe200078ec0ff */
[----:B------:R-:W-:Y:S01]  /*8bd0*/  IMAD.MOV.U32 R8, RZ, RZ, R12 ;  /* 0x000000ffff087224 */ /* 0x000fe200078e000c */
[----:B------:R-:W-:Y:S01]  /*8be0*/  LOP3.LUT R10, R10, R7, RZ, 0xc0, !PT ;  /* 0x000000070a0a7212 */ /* 0x000fe200078ec0ff */
[----:B------:R-:W-:Y:S02]  /*8bf0*/  IMAD.MOV R6, RZ, RZ, -R5 ;  /* 0x000000ffff067224 */ /* 0x000fe400078e0a05 */
[----:B------:R-:W-:-:S04]  /*8c00*/  IMAD R4, R22, R5, R4 ;  /* 0x0000000516047224 */ /* 0x000fc800078e0204 */
[----:B------:R-:W-:Y:S02]  /*8c10*/  @P0 IMAD R23, R20, R14, R3 ;  /* 0x0000000e14170224 */ /* 0x000fe400078e0203 */
[----:B0-----:R-:W-:Y:S02]  /*8c20*/  IMAD R3, R6, R27, R15 ;  /* 0x0000001b06037224 */ /* 0x001fe400078e020f */
[----:B------:R-:W-:Y:S02]  /*8c30*/  IMAD R7, R4, R29, R23 ;  /* 0x0000001d04077224 */ /* 0x000fe400078e0217 */
[----:B------:R-:W-:Y:S02]  /*8c40*/  IMAD R4, R3, R21, R10 ;  /* 0x0000001503047224 */ /* 0x000fe400078e020a */
[----:B------:R-:W-:-:S03]  /*8c50*/  IMAD.MOV.U32 R6, RZ, RZ, 0x1 ;  /* 0x00000001ff067424 */ /* 0x000fc600078e00ff */
[----:B------:R-:W-:Y:S02]  /*8c60*/  SEL R9, R4, R7, !P0 ;  /* 0x0000000704097207 */ /* 0x000fe40004000000 */
[----:B------:R-:W-:-:S07]  /*8c70*/  SEL R7, R7, R4, !P0 ;  /* 0x0000000407077207 */ /* 0x000fce0004000000 */
.L_x_291:
[----:B------:R-:W-:-:S08]  /*8c80*/  NOP ;  /* 0x0000000000007918 */ /* 0x000fd00000000000 */
[----:B------:R-:W0:-:S00]  /*8c90*/  USETMAXREG.DEALLOC.CTAPOOL 0x28 ;  /* 0x00000028000079c8 */ /* 0x000e0000080e0500 */
[----:B0-----:R-:W-:-:S13]  /*8ca0*/  ISETP.NE.AND P0, PT, R0, RZ, PT ;  /* 0x000000ff0000720c */ /* 0x001fda0003f05270 */
[----:B------:R-:W-:Y:S05]  /*8cb0*/  @P0 EXIT ;  /* 0x000000000000094d */ /* 0x000fea0003800000 */
[----:B------:R-:W-:Y:S01]  /*8cc0*/  LOP3.LUT P0, RZ, R6, 0xff, RZ, 0xc0, !PT ;  /* 0x000000ff06ff7812 */ /* 0x000fe2000780c0ff */
[----:B------:R-:W-:Y:S02]  /*8cd0*/  IMAD.MOV.U32 R3, RZ, RZ, 0x1 ;  /* 0x00000001ff037424 */ /* 0x000fe400078e00ff */
[----:B------:R-:W-:-:S10]  /*8ce0*/  IMAD.MOV.U32 R0, RZ, RZ, RZ ;  /* 0x000000ffff007224 */ /* 0x000fd400078e00ff */
[----:B------:R-:W-:Y:S05]  /*8cf0*/  @!P0 BRA `(.L_x_294) ;  /* 0x0000000c00348947 */ /* 0x000fea0003800000 */
[----:B------:R-:W0:Y:S01]  /*8d00*/  LDC R0, c[0x0][0x28c] ;  /* 0x0000a300ff007b82 */ /* 0x000e220000000800 */
[----:B------:R-:W-:Y:S01]  /*8d10*/  ULDC UR5, c[0x0][0x600] ;  /* 0x0001800000057ab9 */ /* 0x000fe20000000800 */
[----:B------:R-:W-:Y:S01]  /*8d20*/  ULDC UR4, c[0x0][0xc] ;  /* 0x0000030000047ab9 */ /* 0x000fe20000000800 */
[----:B------:R-:W-:Y:S01]  /*8d30*/  UIADD3 UR16, UR5, -0x1, URZ ;  /* 0xffffffff05107890 */ /* 0x000fe2000fffe03f */
[C---:B------:R-:W-:Y:S01]  /*8d40*/  LOP3.LUT P2, RZ, R18.reuse, 0x7f, RZ, 0xc0, !PT ;  /* 0x0000007f12ff7812 */ /* 0x040fe2000784c0ff */
[----:B------:R-:W-:Y:S01]  /*8d50*/  ULDC UR6, c[0x0][0x658] ;  /* 0x0001960000067ab9 */ /* 0x000fe20000000800 */
[----:B------:R-:W-:Y:S01]  /*8d60*/  ULDC UR5, c[0x0][0x10] ;  /* 0x0000040000057ab9 */ /* 0x000fe20000000800 */
[----:B------:R-:W-:Y:S01]  /*8d70*/  UMOV UR7, 0xffffffff ;  /* 0xffffffff00077882 */ /* 0x000fe20000000000 */
[----:B------:R-:W-:Y:S01]  /*8d80*/  UMOV UR8, 0x1 ;  /* 0x0000000100087882 */ /* 0x000fe20000000000 */
[----:B------:R-:W-:Y:S01]  /*8d90*/  UIMAD.WIDE.U32 UR4, UR4, UR5, URZ ;  /* 0x00000005040472a5 */ /* 0x000fe2000f8e003f */
[----:B------:R-:W-:Y:S01]  /*8da0*/  LOP3.LUT P0, RZ, R18, 0x1f, RZ, 0xc0, !PT ;  /* 0x0000001f12ff7812 */ /* 0x000fe2000780c0ff */
[----:B------:R-:W-:Y:S01]  /*8db0*/  USHF.L.U32 UR7, UR7, UR6, URZ ;  /* 0x0000000607077299 */ /* 0x000fe2000800063f */
[----:B------:R-:W-:Y:S01]  /*8dc0*/  BSSY B0, `(.L_x_294) ;  /* 0x00000c0000007945 */ /* 0x000fe20003800000 */
[----:B------:R-:W-:Y:S01]  /*8dd0*/  USHF.L.U32 UR18, UR8, UR6, URZ ;  /* 0x0000000608127299 */ /* 0x000fe2000800063f */
[----:B------:R-:W-:Y:S01]  /*8de0*/  IMAD.MOV.U32 R11, RZ, RZ, 0x1 ;  /* 0x00000001ff0b7424 */ /* 0x000fe200078e00ff */
[----:B------:R-:W-:Y:S01]  /*8df0*/  LOP3.LUT R18, R19, 0x2, RZ, 0xfc, !PT ;  /* 0x0000000213127812 */ /* 0x000fe200078efcff */
[----:B------:R-:W-:Y:S01]  /*8e00*/  ULDC UR6, c[0x0][0x14] ;  /* 0x0000050000067ab9 */ /* 0x000fe20000000800 */
[----:B------:R-:W-:Y:S01]  /*8e10*/  PLOP3.LUT P0, PT, P0, P2, PT, 0x8a, 0x0 ;  /* 0x000000000000781c */ /* 0x000fe20000705172 */
[----:B------:R-:W-:-:S02]  /*8e20*/  UIMAD.WIDE.U32 UR20, UR4, UR6, URZ ;  /* 0x00000006041472a5 */ /* 0x000fc4000f8e003f */
[----:B------:R-:W-:Y:S02]  /*8e30*/  UIMAD UR13, UR5, UR6, URZ ;  /* 0x00000006050d72a4 */ /* 0x000fe4000f8e023f */
[----:B------:R-:W-:Y:S01]  /*8e40*/  ULOP3.LUT UR17, URZ, UR7, URZ, 0x33, !UPT ;  /* 0x000000073f117292 */ /* 0x000fe2000f8e333f */
[----:B0-----:R-:W-:Y:S01]  /*8e50*/  VIADD R0, R0, 0x7f ;  /* 0x0000007f00007836 */ /* 0x001fe20000000000 */
[----:B------:R-:W-:Y:S01]  /*8e60*/  UIADD3 UR13, UR21, UR13, URZ ;  /* 0x0000000d150d7290 */ /* 0x000fe2000fffe03f */
[----:B------:R-:W-:-:S03]  /*8e70*/  ULDC.64 UR22, c[0x0][0x198] ;  /* 0x0000660000167ab9 */ /* 0x000fc60000000a00 */
[----:B------:R-:W-:-:S04]  /*8e80*/  SHF.R.S32.HI R3, RZ, 0x1f, R0 ;  /* 0x0000001fff037819 */ /* 0x000fc80000011400 */
[----:B------:R-:W-:Y:S01]  /*8e90*/  LEA.HI R3, R3, R0, RZ, 0x7 ;  /* 0x0000000003037211 */ /* 0x000fe200078f38ff */
[----:B------:R-:W-:-:S03]  /*8ea0*/  IMAD.MOV.U32 R0, RZ, RZ, RZ ;  /* 0x000000ffff007224 */ /* 0x000fc600078e00ff */
[----:B------:R-:W-:Y:S01]  /*8eb0*/  SHF.R.S32.HI R13, RZ, 0x7, R3 ;  /* 0x00000007ff0d7819 */ /* 0x000fe20000011403 */
[----:B------:R-:W-:-:S04]  /*8ec0*/  IMAD.MOV.U32 R3, RZ, RZ, 0x1 ;  /* 0x00000001ff037424 */ /* 0x000fc800078e00ff */
[----:B------:R-:W-:-:S07]  /*8ed0*/  VIADD R10, R13, 0x1 ;  /* 0x000000010d0a7836 */ /* 0x000fce0000000000 */
.L_x_306:
[----:B------:R-:W-:-:S03]  /*8ee0*/  UMOV UR4, 0xffffffff ;  /* 0xffffffff00047882 */ /* 0x000fc60000000000 */
[----:B------:R-:W-:Y:S05]  /*8ef0*/  BRA.DIV UR4, `(.L_x_295) ;  /* 0x0000000e049c7947 */ /* 0x000fea000b800000 */
[----:B------:R-:W-:-:S13]  /*8f00*/  ELECT P6, URZ, PT ;  /* 0x00000000003f782f */ /* 0x000fda00038c0000 */
.L_x_317:
[----:B------:R-:W0:Y:S01]  /*8f10*/  LDC R4, c[0x0][0x28c] ;  /* 0x0000a300ff047b82 */ /* 0x000e220000000800 */
[----:B------:R-:W-:Y:S01]  /*8f20*/  BSSY B1, `(.L_x_296) ;  /* 0x0000037000017945 */ /* 0x000fe20003800000 */
[----:B0-----:R-:W-:-:S13]  /*8f30*/  ISETP.LT.OR P6, PT, R4, 0x1, !P6 ;  /* 0x000000010400780c */ /* 0x001fda00077c1670 */
[----:B------:R-:W-:Y:S05]  /*8f40*/  @P6 BRA `(.L_x_297) ;  /* 0x0000000000d06947 */ /* 0x000fea0003800000 */
[----:B------:R-:W-:Y:S02]  /*8f50*/  IMAD.SHL.U32 R14, R9, 0x100, RZ ;  /* 0x00000100090e7824 */ /* 0x000fe400078e00ff */
[----:B------:R-:W-:Y:S02]  /*8f60*/  IMAD.SHL.U32 R15, R7, 0x80, RZ ;  /* 0x00000080070f7824 */ /* 0x000fe400078e00ff */
[----:B------:R-:W-:Y:S02]  /*8f70*/  IMAD.MOV.U32 R20, RZ, RZ, RZ ;  /* 0x000000ffff147224 */ /* 0x000fe400078e00ff */
[----:B------:R-:W-:Y:S02]  /*8f80*/  IMAD.MOV.U32 R4, RZ, RZ, R10 ;  /* 0x000000ffff047224 */ /* 0x000fe400078e000a */
[----:B------:R-:W-:Y:S02]  /*8f90*/  IMAD.MOV.U32 R5, RZ, RZ, R3 ;  /* 0x000000ffff057224 */ /* 0x000fe400078e0003 */
[----:B------:R-:W-:-:S07]  /*8fa0*/  IMAD.MOV.U32 R6, RZ, RZ, R0 ;  /* 0x000000ffff067224 */ /* 0x000fce00078e0000 */
.L_x_301:
[----:B------:R-:W0:Y:S01]  /*8fb0*/  S2R R12, SR_CgaCtaId ;  /* 0x00000000000c7919 */ /* 0x000e220000008800 */
[----:B------:R-:W-:Y:S01]  /*8fc0*/  MOV R7, 0x400 ;  /* 0x0000040000077802 */ /* 0x000fe20000000f00 */
[----:B------:R-:W1:Y:S03]  /*8fd0*/  @!P2 LDC R9, c[0x0][0x500] ;  /* 0x00014000ff09ab82 */ /* 0x000e660000000800 */
[----:B0-----:R-:W-:Y:S02]  /*8fe0*/  LEA R21, R12, R7, 0x18 ;  /* 0x000000070c157211 */ /* 0x001fe400078ec0ff */
[----:B------:R-:W-:-:S03]  /*8ff0*/  SHF.L.U32 R7, R5, 0x1f, RZ ;  /* 0x0000001f05077819 */ /* 0x000fc600000006ff */
[----:B------:R-:W-:-:S04]  /*9000*/  IMAD R12, R6, 0x8, R21 ;  /* 0x00000008060c7824 */ /* 0x000fc800078e0215 */
[----:B------:R-:W0:Y:S02]  /*9010*/  SYNCS.PHASECHK.TRANS64.TRYWAIT P1, [R12+URZ+0x20], R7 ;  /* 0x000020070c0075a7 */ /* 0x000e24000802017f */
[----:B01----:R-:W-:Y:S05]  /*9020*/  @!P1 BRA `(.L_x_298) ;  /* 0x0000000c00709947 */ /* 0x003fea0003800000 */
.L_x_318:
[----:B0-----:R-:W-:Y:S01]  /*9030*/  PRMT R7, R18, 0x9910, RZ ;  /* 0x0000991012077816 */ /* 0x001fe200000000ff */
[----:B------:R0:W-:Y:S03]  /*9040*/  @!P2 SYNCS.ARRIVE.TRANS64 RZ, [R12+URZ], R9 ;  /* 0x000000090cffa9a7 */ /* 0x0001e6000800003f */
[----:B------:R-:W-:-:S13]  /*9050*/  ISETP.NE.AND P1, PT, R7, 0x2, PT ;  /* 0x000000020700780c */ /* 0x000fda0003f25270 */
[----:B0-----:R-:W-:Y:S05]  /*9060*/  @P1 BRA `(.L_x_299) ;  /* 0x0000000000041947 */ /* 0x001fea0003800000 */
[----:B------:R-:W-:Y:S01]  /*9070*/  BPT.TRAP 0x1 ;  /* 0x000000040000795c */ /* 0x000fe20000300000 */
.L_x_299:
[----:B------:R-:W-:Y:S05]  /*9080*/  @P0 BRA `(.L_x_300) ;  /* 0x0000000000040947 */ /* 0x000fea0003800000 */
[----:B------:R-:W-:Y:S01]  /*9090*/  BPT.TRAP 0x1 ;  /* 0x000000040000795c */ /* 0x000fe20000300000 */
.L_x_300:
[--C-:B------:R-:W-:Y:S01]  /*90a0*/  IMAD R7, R6, 0x4000, R21.reuse ;  /* 0x0000400006077824 */ /* 0x100fe200078e0215 */
[----:B------:R-:W-:Y:S01]  /*90b0*/  R2UR UR9, R12 ;  /* 0x000000000c0972ca */ /* 0x000fe200000e0000 */
[----:B------:R-:W-:Y:S01]  /*90c0*/  IMAD R21, R6, 0x8000, R21 ;  /* 0x0000800006157824 */ /* 0x000fe200078e0215 */
[----:B------:R-:W-:Y:S01]  /*90d0*/  UIADD3 UR4, UP0, UR22, 0xf0, URZ ;  /* 0x000000f016047890 */ /* 0x000fe2000ff1e03f */
[----:B------:R-:W-:Y:S01]  /*90e0*/  VIADD R4, R4, 0xffffffff ;  /* 0xffffffff04047836 */ /* 0x000fe20000000000 */
[----:B------:R-:W-:Y:S01]  /*90f0*/  R2UR UR5, R7 ;  /* 0x00000000070572ca */ /* 0x000fe200000e0000 */
[----:B------:R-:W-:Y:S01]  /*9100*/  UIADD3 UR24, UP1, UR22, 0x1f0, URZ ;  /* 0x000001f016187890 */ /* 0x000fe2000ff3e03f */
[----:B------:R-:W-:Y:S01]  /*9110*/  R2UR UR8, R21 ;  /* 0x00000000150872ca */ /* 0x000fe200000e0000 */
[----:B------:R-:W-:Y:S01]  /*9120*/  VIADD R6, R6, 0x1 ;  /* 0x0000000106067836 */ /* 0x000fe20000000000 */
[----:B------:R-:W-:Y:S01]  /*9130*/  R2UR UR11, R15 ;  /* 0x000000000f0b72ca */ /* 0x000fe200000e0000 */
[----:B------:R-:W-:Y:S01]  /*9140*/  UIADD3.X UR25, URZ, UR23, URZ, UP1, !UPT ;  /* 0x000000173f197290 */ /* 0x000fe20008ffe43f */
[----:B------:R-:W-:Y:S01]  /*9150*/  R2UR UR10, R20 ;  /* 0x00000000140a72ca */ /* 0x000fe200000e0000 */
[----:B------:R-:W-:Y:S01]  /*9160*/  UMOV UR6, 0x0 ;  /* 0x0000000000067882 */ /* 0x000fe20000000000 */
[----:B------:R-:W-:Y:S01]  /*9170*/  R2UR UR12, R8 ;  /* 0x00000000080c72ca */ /* 0x000fe200000e0000 */
[----:B------:R-:W-:Y:S01]  /*9180*/  UMOV UR7, 0x10000000 ;  /* 0x1000000000077882 */ /* 0x000fe20000000000 */
[----:B------:R-:W-:Y:S01]  /*9190*/  R2UR UR19, R14 ;  /* 0x000000000e1372ca */ /* 0x000fe200000e0000 */
[----:B------:R-:W-:Y:S01]  /*91a0*/  VIADD R20, R20, 0x80 ;  /* 0x0000008014147836 */ /* 0x000fe20000000000 */
[----:B------:R-:W-:Y:S01]  /*91b0*/  ISETP.GT.AND P3, PT, R4, 0x1, PT ;  /* 0x000000010400780c */ /* 0x000fe20003f64270 */
[----:B------:R-:W-:Y:S01]  /*91c0*/  UIADD3 UR14, UR5, 0x100, URZ ;  /* 0x00000100050e7890 */ /* 0x000fe2000fffe03f */
[----:B------:R-:W-:Y:S01]  /*91d0*/  ISETP.NE.AND P1, PT, R6, 0x4, PT ;  /* 0x000000040600780c */ /* 0x000fe20003f25270 */
[----:B------:R-:W-:-:S02]  /*91e0*/  UIADD3.X UR5, URZ, UR23, URZ, UP0, !UPT ;  /* 0x000000173f057290 */ /* 0x000fc400087fe43f */
[----:B------:R-:W-:Y:S01]  /*91f0*/  UIADD3 UR15, UR8, 0x10100, URZ ;  /* 0x00010100080f7890 */ /* 0x000fe2000fffe03f */
[----:B------:R-:W-:Y:S02]  /*9200*/  SEL R12, RZ, 0x1, P1 ;  /* 0x00000001ff0c7807 */ /* 0x000fe40000800000 */
[----:B------:R-:W-:Y:S01]  /*9210*/  UMOV UR8, UR14 ;  /* 0x0000000e00087c82 */ /* 0x000fe20008000000 */
[----:B------:R-:W-:Y:S02]  /*9220*/  SEL R6, R6, RZ, P1 ;  /* 0x000000ff06067207 */ /* 0x000fe40000800000 */
[----:B------:R-:W-:Y:S01]  /*9230*/  LOP3.LUT R5, R5, R12, RZ, 0x3c, !PT ;  /* 0x0000000c05057212 */ /* 0x000fe200078e3cff */
[----:B------:R0:W-:Y:S02]  /*9240*/  UTMALDG.3D [UR8], [UR4], desc[UR6] ;  /* 0x00000608040075b4 */ /* 0x0001e40008011000 */
[----:B0-----:R-:W-:Y:S01]  /*9250*/  UMOV UR8, UR15 ;  /* 0x0000000f00087c82 */ /* 0x001fe20008000000 */
[----:B------:R-:W-:-:S02]  /*9260*/  UMOV UR11, UR19 ;  /* 0x00000013000b7c82 */ /* 0x000fc40008000000 */
[----:B------:R0:W-:Y:S02]  /*9270*/  UTMALDG.3D [UR8], [UR24], desc[UR6] ;  /* 0x00000608180075b4 */ /* 0x0001e40008011000 */
[----:B0-----:R-:W-:Y:S05]  /*9280*/  @P3 BRA `(.L_x_301) ;  /* 0xfffffffc00483947 */ /* 0x001fea000383ffff */
.L_x_297:
[----:B------:R-:W-:Y:S05]  /*9290*/  BSYNC B1 ;  /* 0x0000000000017941 */ /* 0x000fea0003800000 */
.L_x_296:
[----:B------:R-:W-:Y:S01]  /*92a0*/  LOP3.LUT P3, RZ, R11, 0xff, RZ, 0xc0, !PT ;  /* 0x000000ff0bff7812 */ /* 0x000fe2000786c0ff */
[----:B------:R-:W-:Y:S01]  /*92b0*/  IMAD.IADD R0, R13, 0x1, R0 ;  /* 0x000000010d007824 */ /* 0x000fe200078e0200 */
[----:B------:R-:W-:Y:S01]  /*92c0*/  IADD3 R16, P4, R16, UR20, RZ ;  /* 0x0000001410107c10 */ /* 0x000fe2000ff9e0ff */
[----:B------:R-:W-:Y:S01]  /*92d0*/  ULDC.64 UR4, c[0x0][0x650] ;  /* 0x0001940000047ab9 */ /* 0x000fe20000000a00 */
[----:B------:R-:W-:Y:S01]  /*92e0*/  BSSY B1, `(.L_x_302) ;  /* 0x000006b000017945 */ /* 0x000fe20003800000 */
[----:B------:R-:W-:Y:S01]  /*92f0*/  IMAD.MOV.U32 R7, RZ, RZ, -0x1 ;  /* 0xffffffffff077424 */ /* 0x000fe200078e00ff */
[----:B------:R-:W-:Y:S01]  /*9300*/  SHF.R.U32.HI R4, RZ, 0x2, R0 ;  /* 0x00000002ff047819 */ /* 0x000fe20000011600 */
[----:B------:R-:W-:Y:S01]  /*9310*/  IMAD.MOV.U32 R9, RZ, RZ, -0x1 ;  /* 0xffffffffff097424 */ /* 0x000fe200078e00ff */
[----:B------:R-:W-:Y:S01]  /*9320*/  ISETP.GT.U32.AND P1, PT, R0, 0x3, PT ;  /* 0x000000030000780c */ /* 0x000fe20003f24070 */
[----:B------:R-:W-:Y:S01]  /*9330*/  IMAD.MOV.U32 R8, RZ, RZ, -0x1 ;  /* 0xffffffffff087424 */ /* 0x000fe200078e00ff */
[----:B------:R-:W-:-:S02]  /*9340*/  LOP3.LUT R4, R4, 0x1, RZ, 0xc0, !PT ;  /* 0x0000000104047812 */ /* 0x000fc400078ec0ff */
[----:B------:R-:W-:Y:S01]  /*9350*/  ISETP.LT.U32.AND P1, PT, R13, 0x4, P1 ;  /* 0x000000040d00780c */ /* 0x000fe20000f21070 */
[----:B------:R-:W0:Y:S01]  /*9360*/  @P3 S2R R6, SR_CgaCtaId ;  /* 0x0000000000063919 */ /* 0x000e220000008800 */
[----:B------:R-:W-:Y:S02]  /*9370*/  @P3 MOV R5, 0x400 ;  /* 0x0000040000053802 */ /* 0x000fe40000000f00 */
[----:B------:R-:W-:Y:S02]  /*9380*/  IADD3.X R17, R17, UR13, RZ, P4, !PT ;  /* 0x0000000d11117c10 */ /* 0x000fe4000a7fe4ff */
[----:B------:R-:W-:Y:S02]  /*9390*/  ISETP.GE.U32.AND P4, PT, R16, UR4, PT ;  /* 0x0000000410007c0c */ /* 0x000fe4000bf86070 */
[----:B------:R-:W-:Y:S02]  /*93a0*/  LOP3.LUT R0, R0, 0x3, RZ, 0xc0, !PT ;  /* 0x0000000300007812 */ /* 0x000fe400078ec0ff */
[----:B------:R-:W-:-:S02]  /*93b0*/  PRMT R11, RZ, 0x7610, R11 ;  /* 0x00007610ff0b7816 */ /* 0x000fc4000000000b */
[----:B0-----:R-:W-:-:S04]  /*93c0*/  @P3 LEA R5, R6, R5, 0x18 ;  /* 0x0000000506053211 */ /* 0x001fc800078ec0ff */
[----:B------:R0:W-:Y:S01]  /*93d0*/  @P3 SYNCS.ARRIVE.TRANS64.A1T0 RZ, [R5+URZ+0x58], RZ ;  /* 0x000058ff05ff39a7 */ /* 0x0001e2000810003f */
[----:B------:R-:W-:Y:S02]  /*93e0*/  ISETP.NE.U32.AND P3, PT, R4, 0x1, PT ;  /* 0x000000010400780c */ /* 0x000fe40003f65070 */
[----:B------:R-:W-:Y:S02]  /*93f0*/  SEL R4, RZ, 0x1, !P1 ;  /* 0x00000001ff047807 */ /* 0x000fe40004800000 */
[----:B------:R-:W-:Y:S02]  /*9400*/  ISETP.GE.U32.AND.EX P1, PT, R17, UR5, PT, P4 ;  /* 0x0000000511007c0c */ /* 0x000fe4000bf26140 */
[----:B------:R-:W-:-:S04]  /*9410*/  ISETP.GT.U32.AND P3, PT, R13, 0x3, !P3 ;  /* 0x000000030d00780c */ /* 0x000fc80005f64070 */
[----:B0-----:R-:W-:-:S04]  /*9420*/  SEL R5, RZ, 0x1, !P3 ;  /* 0x00000001ff057807 */ /* 0x001fc80005800000 */
[--C-:B------:R-:W-:Y:S02]  /*9430*/  LOP3.LUT R3, R5, R3, R4.reuse, 0x96, !PT ;  /* 0x0000000305037212 */ /* 0x100fe400078e9604 */
[----:B------:R-:W-:Y:S01]  /*9440*/  PRMT R4, RZ, 0x7610, R4 ;  /* 0x00007610ff047816 */ /* 0x000fe20000000004 */
[----:B------:R-:W-:Y:S06]  /*9450*/  @P1 BRA `(.L_x_303) ;  /* 0x00000004004c1947 */ /* 0x000fec0003800000 */
[----:B------:R-:W-:Y:S01]  /*9460*/  ULDC.64 UR4, c[0x0][0x628] ;  /* 0x00018a0000047ab9 */ /* 0x000fe20000000a00 */
[----:B------:R-:W0:Y:S01]  /*9470*/  S2R R14, SR_CTAID.X ;  /* 0x00000000000e7919 */ /* 0x000e220000002500 */
[----:B------:R-:W-:Y:S01]  /*9480*/  ISETP.NE.U32.AND P1, PT, RZ, UR4, PT ;  /* 0x00000004ff007c0c */ /* 0x000fe2000bf25070 */
[----:B------:R-:W-:Y:S01]  /*9490*/  ULDC UR7, c[0x0][0x630] ;  /* 0x00018c0000077ab9 */ /* 0x000fe20000000800 */
[----:B------:R-:W-:Y:S01]  /*94a0*/  IMAD.MOV.U32 R4, RZ, RZ, R16 ;  /* 0x000000ffff047224 */ /* 0x000fe200078e0010 */
[----:B------:R-:W1:Y:S01]  /*94b0*/  S2R R12, SR_CTAID.Y ;  /* 0x00000000000c7919 */ /* 0x000e620000002600 */
[----:B------:R-:W-:Y:S01]  /*94c0*/  ISETP.NE.AND.EX P1, PT, RZ, UR5, PT, P1 ;  /* 0x00000005ff007c0c */ /* 0x000fe2000bf25310 */
[----:B------:R-:W-:-:S12]  /*94d0*/  IMAD.MOV.U32 R5, RZ, RZ, R17 ;  /* 0x000000ffff057224 */ /* 0x000fd800078e0011 */
[----:B------:R-:W-:Y:S05]  /*94e0*/  @!P1 BRA `(.L_x_304) ;  /* 0x0000000000289947 */ /* 0x000fea0003800000 */
[----:B------:R-:W-:Y:S02]  /*94f0*/  ULDC UR6, c[0x0][0x634] ;  /* 0x00018d0000067ab9 */ /* 0x000fe40000000800 */
[----:B------:R-:W-:-:S05]  /*9500*/  IADD3 R9, P1, R16, UR6, RZ ;  /* 0x0000000610097c10 */ /* 0x000fca000ff3e0ff */
[----:B------:R-:W-:-:S04]  /*9510*/  IMAD.X R15, RZ, RZ, R17, P1 ;  /* 0x000000ffff0f7224 */ /* 0x000fc800008e0611 */
[----:B------:R-:W-:-:S04]  /*9520*/  IMAD.WIDE.U32 R6, R15, UR4, RZ ;  /* 0x000000040f067c25 */ /* 0x000fc8000f8e00ff */
[----:B------:R-:W-:-:S04]  /*9530*/  IMAD.WIDE.U32 R6, P1, R9, UR5, R6 ;  /* 0x0000000509067c25 */ /* 0x000fc8000f820006 */
[----:B------:R-:W-:-:S04]  /*9540*/  IMAD.WIDE.U32 R8, R9, UR4, RZ ;  /* 0x0000000409087c25 */ /* 0x000fc8000f8e00ff */
[----:B------:R-:W-:Y:S01]  /*9550*/  IMAD.X R5, RZ, RZ, RZ, P1 ;  /* 0x000000ffff057224 */ /* 0x000fe200008e06ff */
[----:B------:R-:W-:Y:S01]  /*9560*/  IADD3 RZ, P1, R9, R6, RZ ;  /* 0x0000000609ff7210 */ /* 0x000fe20007f3e0ff */
[----:B------:R-:W-:-:S04]  /*9570*/  IMAD.MOV.U32 R4, RZ, RZ, R7 ;  /* 0x000000ffff047224 */ /* 0x000fc800078e0007 */
[----:B------:R-:W-:-:S08]  /*9580*/  IMAD.WIDE.U32.X R4, R15, UR5, R4, P1 ;  /* 0x000000050f047c25 */ /* 0x000fd000088e0404 */
.L_x_304:
[--C-:B------:R-:W-:Y:S01]  /*9590*/  SHF.R.U64 R8, R4, UR7, R5.reuse ;  /* 0x0000000704087c19 */ /* 0x100fe20008001205 */
[----:B------:R-:W-:Y:S01]  /*95a0*/  ULDC.64 UR4, c[0x0][0x620] ;  /* 0x0001880000047ab9 */ /* 0x000fe20000000a00 */
[----:B------:R-:W-:Y:S01]  /*95b0*/  SHF.R.U32.HI R4, RZ, UR7, R5 ;  /* 0x00000007ff047c19 */ /* 0x000fe20008011605 */
[----:B------:R-:W2:Y:S01]  /*95c0*/  LDC R25, c[0x0][0x144] ;  /* 0x00005100ff197b82 */ /* 0x000ea20000000800 */
[----:B------:R-:W-:Y:S01]  /*95d0*/  IADD3 R7, P1, RZ, -R8, RZ ;  /* 0x80000008ff077210 */ /* 0x000fe20007f3e0ff */
[----:B------:R-:W-:Y:S01]  /*95e0*/  ULDC.64 UR8, c[0x0][0x640] ;  /* 0x0001900000087ab9 */ /* 0x000fe20000000a00 */
[----:B0-----:R-:W-:Y:S01]  /*95f0*/  I2FP.F32.U32 R9, R14 ;  /* 0x0000000e00097245 */ /* 0x001fe20000201000 */
[----:B------:R-:W-:Y:S02]  /*9600*/  ULDC UR6, c[0x0][0x608] ;  /* 0x0001820000067ab9 */ /* 0x000fe40000000800 */
[----:B------:R-:W-:Y:S01]  /*9610*/  IMAD.X R4, RZ, RZ, ~R4, P1 ;  /* 0x000000ffff047224 */ /* 0x000fe200008e0e04 */
[----:B------:R-:W-:Y:S01]  /*9620*/  ISETP.NE.U32.AND P1, PT, RZ, UR8, PT ;  /* 0x00000008ff007c0c */ /* 0x000fe2000bf25070 */
[----:B------:R-:W0:Y:S02]  /*9630*/  LDC R21, c[0x0][0x148] ;  /* 0x00005200ff157b82 */ /* 0x000e240000000800 */
[----:B------:R-:W-:Y:S01]  /*9640*/  IMAD R6, R4, UR4, RZ ;  /* 0x0000000404067c24 */ /* 0x000fe2000f8e02ff */
[----:B------:R-:W-:Y:S01]  /*9650*/  ISETP.NE.AND.EX P1, PT, RZ, UR9, PT, P1 ;  /* 0x00000009ff007c0c */ /* 0x000fe2000bf25310 */
[----:B------:R-:W-:Y:S01]  /*9660*/  IMAD.WIDE.U32 R4, R7, UR4, R16 ;  /* 0x0000000407047c25 */ /* 0x000fe2000f8e0010 */
[----:B------:R-:W-:-:S03]  /*9670*/  ULDC UR4, c[0x0][0x150] ;  /* 0x0000540000047ab9 */ /* 0x000fc60000000800 */
[----:B------:R-:W-:Y:S02]  /*9680*/  IMAD R7, R7, UR5, R6 ;  /* 0x0000000507077c24 */ /* 0x000fe4000f8e0206 */
[----:B------:R-:W-:Y:S01]  /*9690*/  FMUL R6, R9, UR4 ;  /* 0x0000000409067c20 */ /* 0x000fe20008400000 */
[----:B------:R-:W-:Y:S01]  /*96a0*/  ULDC UR4, c[0x0][0x618] ;  /* 0x0001860000047ab9 */ /* 0x000fe20000000800 */
[----:B------:R-:W-:Y:S01]  /*96b0*/  ULDC UR5, c[0x0][0x154] ;  /* 0x0000550000057ab9 */ /* 0x000fe20000000800 */
[----:B------:R-:W-:-:S03]  /*96c0*/  IMAD.IADD R5, R5, 0x1, R7 ;  /* 0x0000000105057824 */ /* 0x000fc600078e0207 */
[----:B------:R-:W3:Y:S02]  /*96d0*/  F2I.U32.TRUNC.NTZ R6, R6 ;  /* 0x0000000600067305 */ /* 0x000ee4000020f000 */
[----:B------:R-:W-:Y:S02]  /*96e0*/  SHF.R.U64 R9, R4, UR4, R5 ;  /* 0x0000000404097c19 */ /* 0x000fe40008001205 */
[----:B-1----:R-:W-:-:S05]  /*96f0*/  I2FP.F32.U32 R4, R12 ;  /* 0x0000000c00047245 */ /* 0x002fca0000201000 */
[----:B------:R-:W-:Y:S01]  /*9700*/  FMUL R22, R4, UR5 ;  /* 0x0000000504167c20 */ /* 0x000fe20008400000 */
[----:B------:R-:W-:Y:S01]  /*9710*/  SHF.R.U32.HI R4, RZ, UR4, R5 ;  /* 0x00000004ff047c19 */ /* 0x000fe20008011605 */
[----:B------:R-:W-:-:S03]  /*9720*/  ULDC UR4, c[0x0][0x658] ;  /* 0x0001960000047ab9 */ /* 0x000fc60000000800 */
[--C-:B------:R-:W-:Y:S01]  /*9730*/  SHF.R.U64 R20, R9, UR6, R4.reuse ;  /* 0x0000000609147c19 */ /* 0x100fe20008001204 */
[----:B------:R-:W1:Y:S01]  /*9740*/  F2I.U32.TRUNC.NTZ R22, R22 ;  /* 0x0000001600167305 */ /* 0x000e62000020f000 */
[----:B------:R-:W-:Y:S01]  /*9750*/  SHF.R.U32.HI R5, RZ, UR6, R4 ;  /* 0x00000006ff057c19 */ /* 0x000fe20008011604 */
[----:B---3--:R-:W-:-:S03]  /*9760*/  IMAD.MOV R6, RZ, RZ, -R6 ;  /* 0x000000ffff067224 */ /* 0x008fc600078e0a06 */
[--C-:B------:R-:W-:Y:S01]  /*9770*/  SHF.R.U64 R15, R20, UR4, R5.reuse ;  /* 0x00000004140f7c19 */ /* 0x100fe20008001205 */
[----:B--2---:R-:W-:Y:S01]  /*9780*/  IMAD R14, R25, R6, R14 ;  /* 0x00000006190e7224 */ /* 0x004fe200078e020e */
[----:B------:R-:W-:-:S03]  /*9790*/  SHF.R.U32.HI R23, RZ, UR4, R5 ;  /* 0x00000004ff177c19 */ /* 0x000fc60008011605 */
[----:B------:R-:W-:Y:S02]  /*97a0*/  IMAD.MOV.U32 R4, RZ, RZ, R15 ;  /* 0x000000ffff047224 */ /* 0x000fe400078e000f */
[----:B------:R-:W-:Y:S01]  /*97b0*/  IMAD.MOV.U32 R5, RZ, RZ, R23 ;  /* 0x000000ffff057224 */ /* 0x000fe200078e0017 */
[----:B-1----:R-:W-:Y:S06]  /*97c0*/  @!P1 BRA `(.L_x_305) ;  /* 0x0000000000289947 */ /* 0x002fec0003800000 */
[----:B------:R-:W-:Y:S02]  /*97d0*/  ULDC UR4, c[0x0][0x64c] ;  /* 0x0001930000047ab9 */ /* 0x000fe40000000800 */
[----:B------:R-:W-:-:S05]  /*97e0*/  IADD3 R5, P1, R15, UR4, RZ ;  /* 0x000000040f057c10 */ /* 0x000fca000ff3e0ff */
[----:B------:R-:W-:-:S04]  /*97f0*/  IMAD.X R23, RZ, RZ, R23, P1 ;  /* 0x000000ffff177224 */ /* 0x000fc800008e0617 */
[----:B------:R-:W-:-:S04]  /*9800*/  IMAD.WIDE.U32 R6, R23, UR8, RZ ;  /* 0x0000000817067c25 */ /* 0x000fc8000f8e00ff */
[----:B------:R-:W-:-:S04]  /*9810*/  IMAD.WIDE.U32 R6, P1, R5, UR9, R6 ;  /* 0x0000000905067c25 */ /* 0x000fc8000f820006 */
[----:B------:R-:W-:-:S04]  /*9820*/  IMAD.WIDE.U32 R4, R5, UR8, RZ ;  /* 0x0000000805047c25 */ /* 0x000fc8000f8e00ff */
[----:B------:R-:W-:Y:S01]  /*9830*/  IMAD.MOV.U32 R4, RZ, RZ, R7 ;  /* 0x000000ffff047224 */ /* 0x000fe200078e0007 */
[----:B------:R-:W-:Y:S01]  /*9840*/  IADD3 RZ, P3, R5, R6, RZ ;  /* 0x0000000605ff7210 */ /* 0x000fe20007f7e0ff */
[----:B------:R-:W-:-:S04]  /*9850*/  IMAD.X R5, RZ, RZ, RZ, P1 ;  /* 0x000000ffff057224 */ /* 0x000fc800008e06ff */
[----:B------:R-:W-:-:S08]  /*9860*/  IMAD.WIDE.U32.X R4, R23, UR9, R4, P3 ;  /* 0x0000000917047c25 */ /* 0x000fd000098e0404 */
.L_x_305:
[----:B------:R-:W-:Y:S01]  /*9870*/  ISETP.NE.AND P1, PT, R2, 0x1, PT ;  /* 0x000000010200780c */ /* 0x000fe20003f25270 */
[----:B------:R-:W-:Y:S01]  /*9880*/  ULDC UR4, c[0x0][0x648] ;  /* 0x0001920000047ab9 */ /* 0x000fe20000000800 */
[----:B------:R-:W-:Y:S01]  /*9890*/  LOP3.LUT R20, R20, UR17, RZ, 0xc0, !PT ;  /* 0x0000001114147c12 */ /* 0x000fe2000f8ec0ff */
[----:B------:R-:W-:Y:S01]  /*98a0*/  IMAD.MOV R22, RZ, RZ, -R22 ;  /* 0x000000ffff167224 */ /* 0x000fe200078e0a16 */
[----:B------:R-:W-:Y:S01]  /*98b0*/  SHF.R.U64 R5, R4, UR4, R5 ;  /* 0x0000000404057c19 */ /* 0x000fe20008001205 */
[----:B------:R-:W-:Y:S01]  /*98c0*/  ULDC UR4, c[0x0][0x638] ;  /* 0x00018e0000047ab9 */ /* 0x000fe20000000800 */
[----:B------:R-:W-:Y:S01]  /*98d0*/  LOP3.LUT R6, R9, UR16, RZ, 0xc0, !PT ;  /* 0x0000001009067c12 */ /* 0x000fe2000f8ec0ff */
[----:B------:R-:W-:Y:S02]  /*98e0*/  ULDC UR5, c[0x0][0x610] ;  /* 0x0001840000057ab9 */ /* 0x000fe40000000800 */
[----:B------:R-:W-:Y:S02]  /*98f0*/  IMAD.MOV R4, RZ, RZ, -R5 ;  /* 0x000000ffff047224 */ /* 0x000fe400078e0a05 */
[----:B------:R-:W-:-:S02]  /*9900*/  IMAD R5, R5, UR18, R20 ;  /* 0x0000001205057c24 */ /* 0x000fc4000f8e0214 */
[----:B0-----:R-:W-:Y:S02]  /*9910*/  @P1 IMAD R14, R21, R22, R12 ;  /* 0x00000016150e1224 */ /* 0x001fe400078e020c */
[----:B------:R-:W-:Y:S01]  /*9920*/  IMAD R15, R4, UR4, R15 ;  /* 0x00000004040f7c24 */ /* 0x000fe2000f8e020f */
[----:B------:R-:W-:Y:S01]  /*9930*/  ULDC UR4, c[0x0][0x600] ;  /* 0x0001800000047ab9 */ /* 0x000fe20000000800 */
[----:B------:R-:W-:Y:S02]  /*9940*/  IMAD R14, R5, UR5, R14 ;  /* 0x00000005050e7c24 */ /* 0x000fe4000f8e020e */
[----:B------:R-:W-:Y:S02]  /*9950*/  IMAD R15, R15, UR4, R6 ;  /* 0x000000040f0f7c24 */ /* 0x000fe4000f8e0206 */
[----:B------:R-:W-:-:S03]  /*9960*/  IMAD.MOV.U32 R4, RZ, RZ, 0x1 ;  /* 0x00000001ff047424 */ /* 0x000fc600078e00ff */
[----:B------:R-:W-:Y:S02]  /*9970*/  SEL R9, R15, R14, !P1 ;  /* 0x0000000e0f097207 */ /* 0x000fe40004800000 */
[----:B------:R-:W-:-:S07]  /*9980*/  SEL R7, R14, R15, !P1 ;  /* 0x0000000f0e077207 */ /* 0x000fce0004800000 */
.L_x_303:
[----:B------:R-:W-:Y:S05]  /*9990*/  BSYNC B1 ;  /* 0x0000000000017941 */ /* 0x000fea0003800000 */
.L_x_302:
[----:B------:R-:W-:-:S13]  /*99a0*/  LOP3.LUT P1, RZ, R4, 0xff, RZ, 0xc0, !PT ;  /* 0x000000ff04ff7812 */ /* 0x000fda000782c0ff */
[----:B------:R-:W-:Y:S05]  /*99b0*/  @P1 BRA `(.L_x_306) ;  /* 0xfffffff400481947 */ /* 0x000fea000383ffff */
[----:B------:R-:W-:Y:S05]  /*99c0*/  BSYNC B0 ;  /* 0x0000000000007941 */ /* 0x000fea0003800000 */
.L_x_294:
[----:B------:R-:W-:-:S03]  /*99d0*/  UMOV UR4, 0xffffffff ;  /* 0xffffffff00047882 */ /* 0x000fc60000000000 */
[----:B------:R-:W-:Y:S05]  /*99e0*/  BRA.DIV UR4, `(.L_x_307) ;  /* 0x0000000604147947 */ /* 0x000fea000b800000 */
[----:B------:R-:W-:-:S13]  /*99f0*/  ELECT P6, URZ, PT ;  /* 0x00000000003f782f */ /* 0x000fda00038c0000 */
.L_x_321:
[----:B------:R-:W-:Y:S04]  /*9a00*/  BSSY B0, `(.L_x_308) ;  /* 0x000002b000007945 */ /* 0x000fe80003800000 */
[----:B------:R-:W-:Y:S05]  /*9a10*/  @!P6 BRA `(.L_x_309) ;  /* 0x0000000000a4e947 */ /* 0x000fea0003800000 */
[----:B------:R-:W-:-:S04]  /*9a20*/  LOP3.LUT R19, R19, 0x2, RZ, 0xfc, !PT ;  /* 0x0000000213137812 */ /* 0x000fc800078efcff */
[----:B------:R-:W-:-:S13]  /*9a30*/  ISETP.NE.AND P0, PT, R19, 0x3, PT ;  /* 0x000000031300780c */ /* 0x000fda0003f05270 */
[----:B------:R-:W-:Y:S05]  /*9a40*/  @!P0 BRA `(.L_x_310) ;  /* 0x0000000000048947 */ /* 0x000fea0003800000 */
[----:B------:R-:W-:Y:S01]  /*9a50*/  BPT.TRAP 0x1 ;  /* 0x000000040000795c */ /* 0x000fe20000300000 */
.L_x_310:
[----:B------:R-:W0:Y:S01]  /*9a60*/  S2R R5, SR_CgaCtaId ;  /* 0x0000000000057919 */ /* 0x000e220000008800 */
[----:B------:R-:W-:Y:S02]  /*9a70*/  MOV R2, 0x400 ;  /* 0x0000040000027802 */ /* 0x000fe40000000f00 */
[----:B------:R-:W-:Y:S02]  /*9a80*/  SHF.L.U32 R4, R3, 0x1f, RZ ;  /* 0x0000001f03047819 */ /* 0x000fe400000006ff */
[----:B0-----:R-:W-:-:S05]  /*9a90*/  LEA R5, R5, R2, 0x18 ;  /* 0x0000000205057211 */ /* 0x001fca00078ec0ff */
[----:B------:R-:W-:-:S04]  /*9aa0*/  VIADD R5, R5, 0x20 ;  /* 0x0000002005057836 */ /* 0x000fc80000000000 */
[C---:B------:R-:W-:Y:S02]  /*9ab0*/  IMAD R7, R0.reuse, 0x8, R5 ;  /* 0x0000000800077824 */ /* 0x040fe400078e0205 */
[----:B------:R-:W-:Y:S02]  /*9ac0*/  VIADD R0, R0, 0x1 ;  /* 0x0000000100007836 */ /* 0x000fe40000000000 */
[----:B------:R-:W0:Y:S03]  /*9ad0*/  SYNCS.PHASECHK.TRANS64.TRYWAIT P0, [R7+URZ], R4 ;  /* 0x00000004070075a7 */ /* 0x000e26000800017f */
[----:B------:R-:W-:-:S04]  /*9ae0*/  ISETP.NE.AND P1, PT, R0, 0x4, PT ;  /* 0x000000040000780c */ /* 0x000fc80003f25270 */
[----:B------:R-:W-:Y:S02]  /*9af0*/  SEL R2, RZ, 0x1, P1 ;  /* 0x00000001ff027807 */ /* 0x000fe40000800000 */
[----:B------:R-:W-:Y:S02]  /*9b00*/  SEL R0, R0, RZ, P1 ;  /* 0x000000ff00007207 */ /* 0x000fe40000800000 */
[----:B------:R-:W-:-:S03]  /*9b10*/  LOP3.LUT R9, R3, R2, RZ, 0x3c, !PT ;  /* 0x0000000203097212 */ /* 0x000fc600078e3cff */
[----:B------:R-:W-:Y:S01]  /*9b20*/  IMAD R6, R0, 0x8, R5 ;  /* 0x0000000800067824 */ /* 0x000fe200078e0205 */
[----:B------:R-:W-:Y:S01]  /*9b30*/  SHF.L.U32 R3, R9, 0x1f, RZ ;  /* 0x0000001f09037819 */ /* 0x000fe200000006ff */
[----:B0-----:R-:W-:Y:S06]  /*9b40*/  @!P0 BRA `(.L_x_311) ;  /* 0x0000000000dc8947 */ /* 0x001fec0003800000 */
.L_x_322:
[----:B------:R-:W1:Y:S01]  /*9b50*/  SYNCS.PHASECHK.TRANS64.TRYWAIT P0, [R6+URZ], R3 ;  /* 0x00000003060075a7 */ /* 0x000e62000800017f */
[----:B------:R-:W-:-:S05]  /*9b60*/  VIADD R0, R0, 0x1 ;  /* 0x0000000100007836 */ /* 0x000fca0000000000 */
[----:B------:R-:W-:-:S04]  /*9b70*/  ISETP.NE.AND P1, PT, R0, 0x4, PT ;  /* 0x000000040000780c */ /* 0x000fc80003f25270 */
[----:B------:R-:W-:Y:S02]  /*9b80*/  SEL R2, RZ, 0x1, P1 ;  /* 0x00000001ff027807 */ /* 0x000fe40000800000 */
[----:B------:R-:W-:Y:S02]  /*9b90*/  SEL R0, R0, RZ, P1 ;  /* 0x000000ff00007207 */ /* 0x000fe40000800000 */
[----:B------:R-:W-:-:S03]  /*9ba0*/  LOP3.LUT R9, R9, R2, RZ, 0x3c, !PT ;  /* 0x0000000209097212 */ /* 0x000fc600078e3cff */
[----:B0-----:R-:W-:Y:S01]  /*9bb0*/  IMAD R7, R0, 0x8, R5 ;  /* 0x0000000800077824 */ /* 0x001fe200078e0205 */
[----:B------:R-:W-:Y:S01]  /*9bc0*/  SHF.L.U32 R4, R9, 0x1f, RZ ;  /* 0x0000001f09047819 */ /* 0x000fe200000006ff */
[----:B-1----:R-:W-:Y:S06]  /*9bd0*/  @!P0 BRA `(.L_x_312) ;  /* 0x0000000000cc8947 */ /* 0x002fec0003800000 */
.L_x_323:
[----:B------:R-:W1:Y:S01]  /*9be0*/  SYNCS.PHASECHK.TRANS64.TRYWAIT P0, [R7+URZ], R4 ;  /* 0x00000004070075a7 */ /* 0x000e62000800017f */
[----:B------:R-:W-:-:S05]  /*9bf0*/  VIADD R0, R0, 0x1 ;  /* 0x0000000100007836 */ /* 0x000fca0000000000 */
[----:B------:R-:W-:-:S04]  /*9c00*/  ISETP.NE.AND P1, PT, R0, 0x4, PT ;  /* 0x000000040000780c */ /* 0x000fc80003f25270 */
[----:B------:R-:W-:Y:S02]  /*9c10*/  SEL R2, RZ, 0x1, P1 ;  /* 0x00000001ff027807 */ /* 0x000fe40000800000 */
[----:B------:R-:W-:Y:S02]  /*9c20*/  SEL R0, R0, RZ, P1 ;  /* 0x000000ff00007207 */ /* 0x000fe40000800000 */
[----:B------:R-:W-:Y:S01]  /*9c30*/  LOP3.LUT R2, R9, R2, RZ, 0x3c, !PT ;  /* 0x0000000209027212 */ /* 0x000fe200078e3cff */
[----:B-1----:R-:W-:Y:S06]  /*9c40*/  @!P0 BRA `(.L_x_313) ;  /* 0x0000000000c48947 */ /* 0x002fec0003800000 */
.L_x_324:
[----:B------:R-:W-:Y:S01]  /*9c50*/  IMAD R5, R0, 0x8, R5 ;  /* 0x0000000800057824 */ /* 0x000fe200078e0205 */
[----:B------:R-:W-:-:S07]  /*9c60*/  SHF.L.U32 R0, R2, 0x1f, RZ ;  /* 0x0000001f02007819 */ /* 0x000fce00000006ff */
.L_x_314:
[----:B--2---:R2:W3:Y:S02]  /*9c70*/  SYNCS.PHASECHK.TRANS64.TRYWAIT P0, [R5+URZ], R0 ;  /* 0x00000000050075a7 */ /* 0x0044e4000800017f */
[----:B---3--:R-:W-:Y:S05]  /*9c80*/  @!P0 NANOSLEEP.SYNCS 0x989680 ;  /* 0x009896800000895d */ /* 0x008fea0003900000 */
[----:B------:R-:W3:Y:S02]  /*9c90*/  @!P0 SYNCS.PHASECHK.TRANS64 P0, [R5+URZ], R0 ;  /* 0x00000000050085a7 */ /* 0x000ee4000800007f */
[----:B---3--:R-:W-:Y:S05]  /*9ca0*/  @!P0 BRA `(.L_x_314) ;  /* 0xfffffffc00f08947 */ /* 0x008fea000383ffff */
.L_x_309:
[----:B------:R-:W-:Y:S05]  /*9cb0*/  BSYNC B0 ;  /* 0x0000000000007941 */ /* 0x000fea0003800000 */
.L_x_308:
[----:B------:R-:W-:Y:S05]  /*9cc0*/  EXIT ;  /* 0x000000000000794d */ /* 0x000fea0003800000 */
.L_x_17:
[----:B----4-:R4:W0:Y:S02]  /*9cd0*/  SYNCS.PHASECHK.TRANS64.TRYWAIT P1, [R3+URZ], R0 ;  /* 0x00000000030075a7 */ /* 0x010824000802017f */
[----:B0-----:R-:W-:Y:S05]  /*9ce0*/  @!P1 NANOSLEEP.SYNCS 0x989680 ;  /* 0x009896800000995d */ /* 0x001fea0003900000 */
[----:B------:R-:W0:Y:S02]  /*9cf0*/  @!P1 SYNCS.PHASECHK.TRANS64 P1, [R3+URZ], R0 ;  /* 0x00000000030095a7 */ /* 0x000e24000802007f */
[----:B0-----:R-:W-:Y:S05]  /*9d00*/  @!P1 BRA `(.L_x_17) ;  /* 0xfffffffc00f09947 */ /* 0x001fea000383ffff */
[----:B------:R-:W-:Y:S05]  /*9d10*/  BRA `(.L_x_16) ;  /* 0xffffff7400507947 */ /* 0x000fea000383ffff */
.L_x_22:
[----:B-1----:R1:W3:Y:S02]  /*9d20*/  SYNCS.PHASECHK.TRANS64.TRYWAIT P1, [R5+URZ], R4 ;  /* 0x00000004050075a7 */ /* 0x0022e4000802017f */
[----:B---3--:R-:W-:Y:S05]  /*9d30*/  @!P1 NANOSLEEP.SYNCS 0x989680 ;  /* 0x009896800000995d */ /* 0x008fea0003900000 */
[----:B------:R-:W3:Y:S02]  /*9d40*/  @!P1 SYNCS.PHASECHK.TRANS64 P1, [R5+URZ], R4 ;  /* 0x00000004050095a7 */ /* 0x000ee4000802007f */
[----:B---3--:R-:W-:Y:S05]  /*9d50*/  @!P1 BRA `(.L_x_22) ;  /* 0xfffffffc00f09947 */ /* 0x008fea000383ffff */
[----:B------:R-:W-:Y:S05]  /*9d60*/  BRA `(.L_x_21) ;  /* 0xffffff7800407947 */ /* 0x000fea000383ffff */
.L_x_295:
[----:B------:R-:W-:Y:S01]  /*9d70*/  BSSY B1, `(.L_x_315) ;  /* 0x0000006000017945 */ /* 0x000fe20003800000 */
[----:B------:R-:W-:-:S07]  /*9d80*/  IMAD.MOV.U32 R15, RZ, RZ, -0x1 ;  /* 0xffffffffff0f7424 */ /* 0x000fce00078e00ff */
[----:B------:R-:W-:Y:S05]  /*9d90*/  WARPSYNC.COLLECTIVE R15, `(.L_x_316) ;  /* 0x000000000f0c7348 */ /* 0x000fea0003c00000 */
[----:B------:R-:W-:Y:S02]  /*9da0*/  ELECT P6, UR62, PT ;  /* 0x00000000003e782f */ /* 0x000fe400038c0000 */
[----:B------:R-:W-:Y:S01]  /*9db0*/  MOV R14, UR62 ;  /* 0x0000003e000e7c02 */ /* 0x000fe20008000f00 */
[----:B------:R-:W-:Y:S10]  /*9dc0*/  ENDCOLLECTIVE ;  /* 0x000000000000791b */ /* 0x000ff40003800000 */
.L_x_316:
[----:B------:R-:W-:Y:S05]  /*9dd0*/  BSYNC B1 ;  /* 0x0000000000017941 */ /* 0x000fea0003800000 */
.L_x_315:
[----:B------:R-:W-:Y:S05]  /*9de0*/  BRA `(.L_x_317) ;  /* 0xfffffff000487947 */ /* 0x000fea000383ffff */
.L_x_298:
[----:B0-----:R0:W1:Y:S02]  /*9df0*/  SYNCS.PHASECHK.TRANS64.TRYWAIT P1, [R12+URZ+0x20], R7 ;  /* 0x000020070c0075a7 */ /* 0x001064000802017f */
[----:B-1----:R-:W-:Y:S05]  /*9e00*/  @!P1 NANOSLEEP.SYNCS 0x989680 ;  /* 0x009896800000995d */ /* 0x002fea0003900000 */
[----:B------:R-:W1:Y:S02]  /*9e10*/  @!P1 SYNCS.PHASECHK.TRANS64 P1, [R12+URZ+0x20], R7 ;  /* 0x000020070c0095a7 */ /* 0x000e64000802007f */
[----:B-1----:R-:W-:Y:S05]  /*9e20*/  @!P1 BRA `(.L_x_298) ;  /* 0xfffffffc00f09947 */ /* 0x002fea000383ffff */
[----:B------:R-:W-:Y:S05]  /*9e30*/  BRA `(.L_x_318) ;  /* 0xfffffff0007c7947 */ /* 0x000fea000383ffff */
.L_x_307:
[----:B------:R-:W-:Y:S01]  /*9e40*/  BSSY B0, `(.L_x_319) ;  /* 0x0000006000007945 */ /* 0x000fe20003800000 */
[----:B------:R-:W-:-:S07]  /*9e50*/  IMAD.MOV.U32 R15, RZ, RZ, -0x1 ;  /* 0xffffffffff0f7424 */ /* 0x000fce00078e00ff */
[----:B------:R-:W-:Y:S05]  /*9e60*/  WARPSYNC.COLLECTIVE R15, `(.L_x_320) ;  /* 0x000000000f0c7348 */ /* 0x000fea0003c00000 */
[----:B------:R-:W-:Y:S02]  /*9e70*/  ELECT P6, UR62, PT ;  /* 0x00000000003e782f */ /* 0x000fe400038c0000 */
[----:B------:R-:W-:Y:S01]  /*9e80*/  MOV R14, UR62 ;  /* 0x0000003e000e7c02 */ /* 0x000fe20008000f00 */
[----:B------:R-:W-:Y:S10]  /*9e90*/  ENDCOLLECTIVE ;  /* 0x000000000000791b */ /* 0x000ff40003800000 */
.L_x_320:
[----:B------:R-:W-:Y:S05]  /*9ea0*/  BSYNC B0 ;  /* 0x0000000000007941 */ /* 0x000fea0003800000 */
.L_x_319:
[----:B------:R-:W-:Y:S05]  /*9eb0*/  BRA `(.L_x_321) ;  /* 0xfffffff800d07947 */ /* 0x000fea000383ffff */
.L_x_311:
[----:B0-----:R0:W1:Y:S02]  /*9ec0*/  SYNCS.PHASECHK.TRANS64.TRYWAIT P0, [R7+URZ], R4 ;  /* 0x00000004070075a7 */ /* 0x001064000800017f */
[----:B-1----:R-:W-:Y:S05]  /*9ed0*/  @!P0 NANOSLEEP.SYNCS 0x989680 ;  /* 0x009896800000895d */ /* 0x002fea0003900000 */
[----:B------:R-:W1:Y:S02]  /*9ee0*/  @!P0 SYNCS.PHASECHK.TRANS64 P0, [R7+URZ], R4 ;  /* 0x00000004070085a7 */ /* 0x000e64000800007f */
[----:B-1----:R-:W-:Y:S05]  /*9ef0*/  @!P0 BRA `(.L_x_311) ;  /* 0xfffffffc00f08947 */ /* 0x002fea000383ffff */
[----:B------:R-:W-:Y:S05]  /*9f00*/  BRA `(.L_x_322) ;  /* 0xfffffffc00107947 */ /* 0x000fea000383ffff */
.L_x_312:
[----:B0-----:R0:W1:Y:S02]  /*9f10*/  SYNCS.PHASECHK.TRANS64.TRYWAIT P0, [R6+URZ], R3 ;  /* 0x00000003060075a7 */ /* 0x001064000800017f */
[----:B-1----:R-:W-:Y:S05]  /*9f20*/  @!P0 NANOSLEEP.SYNCS 0x989680 ;  /* 0x009896800000895d */ /* 0x002fea0003900000 */
[----:B------:R-:W1:Y:S02]  /*9f30*/  @!P0 SYNCS.PHASECHK.TRANS64 P0, [R6+URZ], R3 ;  /* 0x00000003060085a7 */ /* 0x000e64000800007f */
[----:B-1----:R-:W-:Y:S05]  /*9f40*/  @!P0 BRA `(.L_x_312) ;  /* 0xfffffffc00f08947 */ /* 0x002fea000383ffff */
[----:B------:R-:W-:Y:S05]  /*9f50*/  BRA `(.L_x_323) ;  /* 0xfffffffc00207947 */ /* 0x000fea000383ffff */
.L_x_313:
[----:B-1----:R1:W2:Y:S02]  /*9f60*/  SYNCS.PHASECHK.TRANS64.TRYWAIT P0, [R7+URZ], R4 ;  /* 0x00000004070075a7 */ /* 0x0022a4000800017f */
[----:B--2---:R-:W-:Y:S05]  /*9f70*/  @!P0 NANOSLEEP.SYNCS 0x989680 ;  /* 0x009896800000895d */ /* 0x004fea0003900000 */
[----:B------:R-:W2:Y:S02]  /*9f80*/  @!P0 SYNCS.PHASECHK.TRANS64 P0, [R7+URZ], R4 ;  /* 0x00000004070085a7 */ /* 0x000ea4000800007f */
[----:B--2---:R-:W-:Y:S05]  /*9f90*/  @!P0 BRA `(.L_x_313) ;  /* 0xfffffffc00f08947 */ /* 0x004fea000383ffff */
[----:B------:R-:W-:Y:S05]  /*9fa0*/  BRA `(.L_x_324) ;  /* 0xfffffffc00287947 */ /* 0x000fea000383ffff */
.L_x_325:
[----:B------:R-:W-:-:S00]  /*9fb0*/  BRA `(.L_x_325) ;  /* 0xfffffffc00fc7947 */ /* 0x000fc0000383ffff */
[----:B------:R-:W-:-:S00]  /*9fc0*/  NOP ;  /* 0x0000000000007918 */ /* 0x000fc00000000000 */
        /* <DEDUP_REMOVED lines=11> */
.L_x_326:


//--------------------- .nv.global.init           --------------------------
	.section	.nv.global.init,"aw",@progbits
.nv.global.init:
	.type		$str$22,@object
	.size		$str$22,($str$23 - $str$22)
$str$22:
        /*0000*/ 	.byte	0x6b, 0x5f, 0x74, 0x69, 0x6c, 0x65, 0x5f, 0x63, 0x6f, 0x75, 0x6e, 0x74, 0x20, 0x3e, 0x3d, 0x20
        /*0010*/ 	.byte	0x31, 0x00
	.type		$str$23,@object
	.size		$str$23,(__unnamed_1 - $str$23)
$str$23:
        /*0012*/ 	.byte	0x2f, 0x74, 0x6d, 0x70, 0x2f, 0x63, 0x75, 0x74, 0x6c, 0x61, 0x73, 0x73, 0x5f, 0x73, 0x77, 0x65
        /*0022*/ 	.byte	0x65, 0x70, 0x5f, 0x73, 0x72, 0x63, 0x2f, 0x69, 0x6e, 0x63, 0x6c, 0x75, 0x64, 0x65, 0x2f, 0x63
        /*0032*/ 	.byte	0x75, 0x74, 0x6c, 0x61, 0x73, 0x73, 0x2f, 0x67, 0x65, 0x6d, 0x6d, 0x2f, 0x63, 0x6f, 0x6c, 0x6c
        /*0042*/ 	.byte	0x65, 0x63, 0x74, 0x69, 0x76, 0x65, 0x2f, 0x73, 0x6d, 0x39, 0x30, 0x5f, 0x6d, 0x6d, 0x61, 0x5f
        /*0052*/ 	.byte	0x74, 0x6d, 0x61, 0x5f, 0x67, 0x6d, 0x6d, 0x61, 0x5f, 0x73, 0x73, 0x5f, 0x77, 0x61, 0x72, 0x70
        /*0062*/ 	.byte	0x73, 0x70, 0x65, 0x63, 0x69, 0x61, 0x6c, 0x69, 0x7a, 0x65, 0x64, 0x2e, 0x68, 0x70, 0x70, 0x00
	.type		__unnamed_1,@object
	.size		__unnamed_1,(.L_0 - __unnamed_1)
__unnamed_1:
        /*0072*/ 	.byte	0x76, 0x6f, 0x69, 0x64, 0x20, 0x63, 0x75, 0x74, 0x6c, 0x61, 0x73, 0x73, 0x3a, 0x3a, 0x67, 0x65
        /* <DEDUP_REMOVED lines=172> */
        /*0b42*/ 	.byte	0x69, 0x74, 0x79, 0x5d, 0x00
.L_0:


//--------------------- .nv.shared._ZN7cutlass13device_kernelINS_4gemm6kernel13GemmUniversalIN4cute5tupleIJiiiiEEENS1_10collective13CollectiveMmaINS1_34MainloopSm90TmaGmmaWarpSpecializedILi4ENS5_IJNS4_1CILi1EEESB_SB_EEENS1_35KernelTmaWarpSpecializedCooperativeEEENS5_IJNSA_ILi128EEENSA_ILi256EEESF_EEEaNS5_IJlSB_lEEEaSI_NS4_8TiledMMAINS4_8MMA_AtomIJNS4_4SM904GMMA27MMA_64x256x32_S32S8S8_SS_TNEEEENS4_6LayoutINS5_IJNSA_ILi2EEESB_SB_EEENS5_IJSB_NSA_ILi0EEESS_EEEEENS5_IJNS4_10UnderscoreESV_SV_EEEEENS4_13SM90_TMA_LOADENS4_14ComposedLayoutINS4_7SwizzleILi3ELi4ELi3EEENS4_18smem_ptr_flag_bitsILi8EEENSP_INS5_IJNSA_ILi8EEESF_EEENS5_IJSF_SB_EEEEEEEvNS4_8identityESY_S18_vS19_EENS_8epilogue10collective6detail29Sm90TmaWarpSpecializedAdapterINS1C_15DefaultEpilogueIaSI_SI_NS1B_6thread17LinearCombinationIaLi1EiiLNS1G_9ScaleType4KindE0ELNS_15FloatRoundStyleE2EaEENS1_15EpilogueDefaultEEEEEvvEEEEvNT_6ParamsE --------------------------
	.section	.nv.shared._ZN7cutlass13device_kernelINS_4gemm6kernel13GemmUniversalIN4cute5tupleIJiiiiEEENS1_10collective13CollectiveMmaINS1_34MainloopSm90TmaGmmaWarpSpecializedILi4ENS5_IJNS4_1CILi1EEESB_SB_EEENS1_35KernelTmaWarpSpecializedCooperativeEEENS5_IJNSA_ILi128EEENSA_ILi256EEESF_EEEaNS5_IJlSB_lEEEaSI_NS4_8TiledMMAINS4_8MMA_AtomIJNS4_4SM904GMMA27MMA_64x256x32_S32S8S8_SS_TNEEEENS4_6LayoutINS5_IJNSA_ILi2EEESB_SB_EEENS5_IJSB_NSA_ILi0EEESS_EEEEENS5_IJNS4_10UnderscoreESV_SV_EEEEENS4_13SM90_TMA_LOADENS4_14ComposedLayoutINS4_7SwizzleILi3ELi4ELi3EEENS4_18smem_ptr_flag_bitsILi8EEENSP_INS5_IJNSA_ILi8EEESF_EEENS5_IJSF_SB_EEEEEEEvNS4_8identityESY_S18_vS19_EENS_8epilogue10collective6detail29Sm90TmaWarpSpecializedAdapterINS1C_15DefaultEpilogueIaSI_SI_NS1B_6thread17LinearCombinationIaLi1EiiLNS1G_9ScaleType4KindE0ELNS_15FloatRoundStyleE2EaEENS1_15EpilogueDefaultEEEEEvvEEEEvNT_6ParamsE,"aw",@nobits
	.sectionflags	@""
	.align	16
	.zero		1024


//--------------------- .nv.shared.reserved.0     --------------------------
	.section	.nv.shared.reserved.0,"aw",@nobits
	.weak		__nv_reservedSMEM_offset_0_alias
	.size		__nv_reservedSMEM_offset_0_alias, 0, 0
	.other		__nv_reservedSMEM_offset_0_alias,@"STO_CUDA_RESERVED_SHARED STV_DEFAULT"
__nv_reservedSMEM_offset_0_alias:
	.zero		0


//--------------------- .nv.global                --------------------------
	.section	.nv.global,"aw",@nobits
.nv.global:
	.type		_ZN39_INTERNAL_8e10c6c3_4_k_cu_7e83a18a_43714cute1_E,@object
	.size		_ZN39_INTERNAL_8e10c6c3_4_k_cu_7e83a18a_43714cute1_E,(_ZN39_INTERNAL_8e10c6c3_4_k_cu_7e83a18a_43714cuda3std3__45__cpo6cbeginE - _ZN39_INTERNAL_8e10c6c3_4_k_cu_7e83a18a_43714cute1_E)
_ZN39_INTERNAL_8e10c6c3_4_k_cu_7e83a18a_43714cute1_E:
	.zero		1
	.type		_ZN39_INTERNAL_8e10c6c3_4_k_cu_7e83a18a_43714cuda3std3__45__cpo6cbeginE,@object
	.size		_ZN39_INTERNAL_8e10c6c3_4_k_cu_7e83a18a_43714cuda3std3__45__cpo6cbeginE,(_ZN39_INTERNAL_8e10c6c3_4_k_cu_7e83a18a_43714cuda3std3__48in_placeE - _ZN39_INTERNAL_8e10c6c3_4_k_cu_7e83a18a_43714cuda3std3__45__cpo6cbeginE)
_ZN39_INTERNAL_8e10c6c3_4_k_cu_7e83a18a_43714cuda3std3__45__cpo6cbeginE:
	.zero		1
	.type		_ZN39_INTERNAL_8e10c6c3_4_k_cu_7e83a18a_43714cuda3std3__48in_placeE,@object
	.size		_ZN39_INTERNAL_8e10c6c3_4_k_cu_7e83a18a_43714cuda3std3__48in_placeE,(_ZN39_INTERNAL_8e10c6c3_4_k_cu_7e83a18a_43714cuda3std6ranges3__45__cpo9iter_moveE - _ZN39_INTERNAL_8e10c6c3_4_k_cu_7e83a18a_43714cuda3std3__48in_placeE)
_ZN39_INTERNAL_8e10c6c3_4_k_cu_7e83a18a_43714cuda3std3__48in_placeE:
	.zero		1
	.type		_ZN39_INTERNAL_8e10c6c3_4_k_cu_7e83a18a_43714cuda3std6ranges3__45__cpo9iter_moveE,@object
	.size		_ZN39_INTERNAL_8e10c6c3_4_k_cu_7e83a18a_43714cuda3std6ranges3__45__cpo9iter_moveE,(_ZN39_INTERNAL_8e10c6c3_4_k_cu_7e83a18a_43714cuda3std3__45__cpo5beginE - _ZN39_INTERNAL_8e10c6c3_4_k_cu_7e83a18a_43714cuda3std6ranges3__45__cpo9iter_moveE)
_ZN39_INTERNAL_8e10c6c3_4_k_cu_7e83a18a_43714cuda3std6ranges3__45__cpo9iter_moveE:
	.zero		1
	.type		_ZN39_INTERNAL_8e10c6c3_4_k_cu_7e83a18a_43714cuda3std3__45__cpo5beginE,@object
	.size		_ZN39_INTERNAL_8e10c6c3_4_k_cu_7e83a18a_43714cuda3std3__45__cpo5beginE,(_ZN39_INTERNAL_8e10c6c3_4_k_cu_7e83a18a_43714cuda3std3__441_GLOBAL__N__8e10c6c3_4_k_cu_7e83a18a_43716ignoreE - _ZN39_INTERNAL_8e10c6c3_4_k_cu_7e83a18a_43714cuda3std3__45__cpo5beginE)
_ZN39_INTERNAL_8e10c6c3_4_k_cu_7e83a18a_43714cuda3std3__45__cpo5beginE:
	.zero		1
	.type		_ZN39_INTERNAL_8e10c6c3_4_k_cu_7e83a18a_43714cuda3std3__441_GLOBAL__N__8e10c6c3_4_k_cu_7e83a18a_43716ignoreE,@object
	.size		_ZN39_INTERNAL_8e10c6c3_4_k_cu_7e83a18a_43714cuda3std3__441_GLOBAL__N__8e10c6c3_4_k_cu_7e83a18a_43716ignoreE,(_ZN39_INTERNAL_8e10c6c3_4_k_cu_7e83a18a_43714cute7productE - _ZN39_INTERNAL_8e10c6c3_4_k_cu_7e83a18a_43714cuda3std3__441_GLOBAL__N__8e10c6c3_4_k_cu_7e83a18a_43716ignoreE)
_ZN39_INTERNAL_8e10c6c3_4_k_cu_7e83a18a_43714cuda3std3__441_GLOBAL__N__8e10c6c3_4_k_cu_7e83a18a_43716ignoreE:
	.zero		1
	.type		_ZN39_INTERNAL_8e10c6c3_4_k_cu_7e83a18a_43714cute7productE,@object
	.size		_ZN39_INTERNAL_8e10c6c3_4_k_cu_7e83a18a_43714cute7productE,(_ZN39_INTERNAL_8e10c6c3_4_k_cu_7e83a18a_43714cuda3std3__45__cpo3endE - _ZN39_INTERNAL_8e10c6c3_4_k_cu_7e83a18a_43714cute7productE)
_ZN39_INTERNAL_8e10c6c3_4_k_cu_7e83a18a_43714cute7productE:
	.zero		1
	.type		_ZN39_INTERNAL_8e10c6c3_4_k_cu_7e83a18a_43714cuda3std3__45__cpo3endE,@object
	.size		_ZN39_INTERNAL_8e10c6c3_4_k_cu_7e83a18a_43714cuda3std3__45__cpo3endE,(_ZN39_INTERNAL_8e10c6c3_4_k_cu_7e83a18a_43714cuda3std3__419piecewise_constructE - _ZN39_INTERNAL_8e10c6c3_4_k_cu_7e83a18a_43714cuda3std3__45__cpo3endE)
_ZN39_INTERNAL_8e10c6c3_4_k_cu_7e83a18a_43714cuda3std3__45__cpo3endE:
	.zero		1
	.type		_ZN39_INTERNAL_8e10c6c3_4_k_cu_7e83a18a_43714cuda3std3__419piecewise_constructE,@object
	.size		_ZN39_INTERNAL_8e10c6c3_4_k_cu_7e83a18a_43714cuda3std3__419piecewise_constructE,(_ZN39_INTERNAL_8e10c6c3_4_k_cu_7e83a18a_43714cuda3std3__45__cpo4cendE - _ZN39_INTERNAL_8e10c6c3_4_k_cu_7e83a18a_43714cuda3std3__419piecewise_constructE)
_ZN39_INTERNAL_8e10c6c3_4_k_cu_7e83a18a_43714cuda3std3__419piecewise_constructE:
	.zero		1
	.type		_ZN39_INTERNAL_8e10c6c3_4_k_cu_7e83a18a_43714cuda3std3__45__cpo4cendE,@object
	.size		_ZN39_INTERNAL_8e10c6c3_4_k_cu_7e83a18a_43714cuda3std3__45__cpo4cendE,(_ZN39_INTERNAL_8e10c6c3_4_k_cu_7e83a18a_43714cuda3std6ranges3__45__cpo4swapE - _ZN39_INTERNAL_8e10c6c3_4_k_cu_7e83a18a_43714cuda3std3__45__cpo4cendE)
_ZN39_INTERNAL_8e10c6c3_4_k_cu_7e83a18a_43714cuda3std3__45__cpo4cendE:
	.zero		1
	.type		_ZN39_INTERNAL_8e10c6c3_4_k_cu_7e83a18a_43714cuda3std6ranges3__45__cpo4swapE,@object
	.size		_ZN39_INTERNAL_8e10c6c3_4_k_cu_7e83a18a_43714cuda3std6ranges3__45__cpo4swapE,(.L_8 - _ZN39_INTERNAL_8e10c6c3_4_k_cu_7e83a18a_43714cuda3std6ranges3__45__cpo4swapE)
_ZN39_INTERNAL_8e10c6c3_4_k_cu_7e83a18a_43714cuda3std6ranges3__45__cpo4swapE:
	.zero		1
.L_8:


//--------------------- .nv.constant0._ZN7cutlass13device_kernelINS_4gemm6kernel13GemmUniversalIN4cute5tupleIJiiiiEEENS1_10collective13CollectiveMmaINS1_34MainloopSm90TmaGmmaWarpSpecializedILi4ENS5_IJNS4_1CILi1EEESB_SB_EEENS1_35KernelTmaWarpSpecializedCooperativeEEENS5_IJNSA_ILi128EEENSA_ILi256EEESF_EEEaNS5_IJlSB_lEEEaSI_NS4_8TiledMMAINS4_8MMA_AtomIJNS4_4SM904GMMA27MMA_64x256x32_S32S8S8_SS_TNEEEENS4_6LayoutINS5_IJNSA_ILi2EEESB_SB_EEENS5_IJSB_NSA_ILi0EEESS_EEEEENS5_IJNS4_10UnderscoreESV_SV_EEEEENS4_13SM90_TMA_LOADENS4_14ComposedLayoutINS4_7SwizzleILi3ELi4ELi3EEENS4_18smem_ptr_flag_bitsILi8EEENSP_INS5_IJNSA_ILi8EEESF_EEENS5_IJSF_SB_EEEEEEEvNS4_8identityESY_S18_vS19_EENS_8epilogue10collective6detail29Sm90TmaWarpSpecializedAdapterINS1C_15DefaultEpilogueIaSI_SI_NS1B_6thread17LinearCombinationIaLi1EiiLNS1G_9ScaleType4KindE0ELNS_15FloatRoundStyleE2EaEENS1_15EpilogueDefaultEEEEEvvEEEEvNT_6ParamsE --------------------------
	.section	.nv.constant0._ZN7cutlass13device_kernelINS_4gemm6kernel13GemmUniversalIN4cute5tupleIJiiiiEEENS1_10collective13CollectiveMmaINS1_34MainloopSm90TmaGmmaWarpSpecializedILi4ENS5_IJNS4_1CILi1EEESB_SB_EEENS1_35KernelTmaWarpSpecializedCooperativeEEENS5_IJNSA_ILi128EEENSA_ILi256EEESF_EEEaNS5_IJlSB_lEEEaSI_NS4_8TiledMMAINS4_8MMA_AtomIJNS4_4SM904GMMA27MMA_64x256x32_S32S8S8_SS_TNEEEENS4_6LayoutINS5_IJNSA_ILi2EEESB_SB_EEENS5_IJSB_NSA_ILi0EEESS_EEEEENS5_IJNS4_10UnderscoreESV_SV_EEEEENS4_13SM90_TMA_LOADENS4_14ComposedLayoutINS4_7SwizzleILi3ELi4ELi3EEENS4_18smem_ptr_flag_bitsILi8EEENSP_INS5_IJNSA_ILi8EEESF_EEENS5_IJSF_SB_EEEEEEEvNS4_8identityESY_S18_vS19_EENS_8epilogue10collective6detail29Sm90TmaWarpSpecializedAdapterINS1C_15DefaultEpilogueIaSI_SI_NS1B_6thread17LinearCombinationIaLi1EiiLNS1G_9ScaleType4KindE0ELNS_15FloatRoundStyleE2EaEENS1_15EpilogueDefaultEEEEEvvEEEEvNT_6ParamsE,"a",@progbits
	.sectionflags	@""
	.align	4
.nv.constant0._ZN7cutlass13device_kernelINS_4gemm6kernel13GemmUniversalIN4cute5tupleIJiiiiEEENS1_10collective13CollectiveMmaINS1_34MainloopSm90TmaGmmaWarpSpecializedILi4ENS5_IJNS4_1CILi1EEESB_SB_EEENS1_35KernelTmaWarpSpecializedCooperativeEEENS5_IJNSA_ILi128EEENSA_ILi256EEESF_EEEaNS5_IJlSB_lEEEaSI_NS4_8TiledMMAINS4_8MMA_AtomIJNS4_4SM904GMMA27MMA_64x256x32_S32S8S8_SS_TNEEEENS4_6LayoutINS5_IJNSA_ILi2EEESB_SB_EEENS5_IJSB_NSA_ILi0EEESS_EEEEENS5_IJNS4_10UnderscoreESV_SV_EEEEENS4_13SM90_TMA_LOADENS4_14ComposedLayoutINS4_7SwizzleILi3ELi4ELi3EEENS4_18smem_ptr_flag_bitsILi8EEENSP_INS5_IJNSA_ILi8EEESF_EEENS5_IJSF_SB_EEEEEEEvNS4_8identityESY_S18_vS19_EENS_8epilogue10collective6detail29Sm90TmaWarpSpecializedAdapterINS1C_15DefaultEpilogueIaSI_SI_NS1B_6thread17LinearCombinationIaLi1EiiLNS1G_9ScaleType4KindE0ELNS_15FloatRoundStyleE2EaEENS1_15EpilogueDefaultEEEEEvvEEEEvNT_6ParamsE:
	.zero		1664


//--------------------- SYMBOLS --------------------------

	.type		.nv.reservedSmem.offset0,@object
	.size		.nv.reservedSmem.offset0,0x4
	.type		__assertfail,@function
